//
// Generated by NVIDIA NVVM Compiler
//
// Compiler Build ID: CL-36424714
// Cuda compilation tools, release 13.0, V13.0.88
// Based on NVVM 20.0.0
//

.version 9.0
.target sm_100
.address_size 64

	// .globl	_Z13adagradKerneliPiS_iPfS0_fS0_f

.visible .entry _Z13adagradKerneliPiS_iPfS0_fS0_f(
	.param .u32 _Z13adagradKerneliPiS_iPfS0_fS0_f_param_0,
	.param .u64 .ptr .align 1 _Z13adagradKerneliPiS_iPfS0_fS0_f_param_1,
	.param .u64 .ptr .align 1 _Z13adagradKerneliPiS_iPfS0_fS0_f_param_2,
	.param .u32 _Z13adagradKerneliPiS_iPfS0_fS0_f_param_3,
	.param .u64 .ptr .align 1 _Z13adagradKerneliPiS_iPfS0_fS0_f_param_4,
	.param .u64 .ptr .align 1 _Z13adagradKerneliPiS_iPfS0_fS0_f_param_5,
	.param .f32 _Z13adagradKerneliPiS_iPfS0_fS0_f_param_6,
	.param .u64 .ptr .align 1 _Z13adagradKerneliPiS_iPfS0_fS0_f_param_7,
	.param .f32 _Z13adagradKerneliPiS_iPfS0_fS0_f_param_8
)
{
	.reg .pred 	%p<8>;
	.reg .b32 	%r<41>;
	.reg .b32 	%f<60>;
	.reg .b64 	%rd<28>;

	ld.param.u32 	%r23, [_Z13adagradKerneliPiS_iPfS0_fS0_f_param_0];
	ld.param.u64 	%rd7, [_Z13adagradKerneliPiS_iPfS0_fS0_f_param_1];
	ld.param.u64 	%rd8, [_Z13adagradKerneliPiS_iPfS0_fS0_f_param_2];
	ld.param.u32 	%r24, [_Z13adagradKerneliPiS_iPfS0_fS0_f_param_3];
	ld.param.u64 	%rd9, [_Z13adagradKerneliPiS_iPfS0_fS0_f_param_4];
	ld.param.u64 	%rd10, [_Z13adagradKerneliPiS_iPfS0_fS0_f_param_5];
	ld.param.f32 	%f2, [_Z13adagradKerneliPiS_iPfS0_fS0_f_param_6];
	ld.param.u64 	%rd11, [_Z13adagradKerneliPiS_iPfS0_fS0_f_param_7];
	ld.param.f32 	%f3, [_Z13adagradKerneliPiS_iPfS0_fS0_f_param_8];
	cvta.to.global.u64 	%rd1, %rd9;
	cvta.to.global.u64 	%rd2, %rd11;
	cvta.to.global.u64 	%rd3, %rd10;
	mov.u32 	%r25, %ctaid.y;
	mov.u32 	%r26, %ntid.x;
	mov.u32 	%r27, %tid.x;
	mad.lo.s32 	%r28, %r25, %r26, %r27;
	mul.lo.s32 	%r1, %r28, %r23;
	setp.ge.s32 	%p1, %r1, %r24;
	@%p1 bra 	$L__BB0_9;
	cvta.to.global.u64 	%rd12, %rd7;
	mov.u32 	%r2, %ctaid.x;
	mul.wide.u32 	%rd13, %r2, 4;
	add.s64 	%rd14, %rd12, %rd13;
	ld.global.u32 	%r3, [%rd14];
	setp.eq.s32 	%p2, %r3, -1;
	@%p2 bra 	$L__BB0_9;
	mul.lo.s32 	%r4, %r3, %r24;
	add.s32 	%r38, %r4, %r1;
	mad.lo.s32 	%r37, %r24, %r2, %r1;
	cvta.to.global.u64 	%rd15, %rd8;
	add.s64 	%rd17, %rd15, %rd13;
	ld.global.u32 	%r29, [%rd17];
	cvt.rn.f32.s32 	%f4, %r29;
	rcp.rn.f32 	%f1, %f4;
	add.s32 	%r7, %r38, %r23;
	setp.lt.s32 	%p3, %r23, 1;
	@%p3 bra 	$L__BB0_9;
	add.s32 	%r30, %r38, 1;
	max.s32 	%r8, %r30, %r7;
	sub.s32 	%r31, %r8, %r38;
	and.b32  	%r9, %r31, 3;
	setp.eq.s32 	%p4, %r9, 0;
	@%p4 bra 	$L__BB0_6;
	neg.s32 	%r34, %r9;
$L__BB0_5:
	.pragma "nounroll";
	mul.wide.s32 	%rd18, %r37, 4;
	add.s64 	%rd19, %rd3, %rd18;
	mul.wide.s32 	%rd20, %r38, 4;
	add.s64 	%rd21, %rd1, %rd20;
	add.s64 	%rd22, %rd2, %rd20;
	ld.global.f32 	%f5, [%rd19];
	ld.global.f32 	%f6, [%rd22];
	fma.rn.f32 	%f7, %f5, %f5, %f6;
	st.global.f32 	[%rd22], %f7;
	sqrt.rn.f32 	%f8, %f7;
	add.f32 	%f9, %f3, %f8;
	div.rn.f32 	%f10, %f2, %f9;
	mul.f32 	%f11, %f1, %f10;
	ld.global.f32 	%f12, [%rd19];
	mul.f32 	%f13, %f12, %f11;
	ld.global.f32 	%f14, [%rd21];
	sub.f32 	%f15, %f14, %f13;
	st.global.f32 	[%rd21], %f15;
	add.s32 	%r38, %r38, 1;
	add.s32 	%r37, %r37, 1;
	add.s32 	%r34, %r34, 1;
	setp.ne.s32 	%p5, %r34, 0;
	@%p5 bra 	$L__BB0_5;
$L__BB0_6:
	sub.s32 	%r32, %r4, %r8;
	add.s32 	%r33, %r32, %r1;
	setp.gt.u32 	%p6, %r33, -4;
	@%p6 bra 	$L__BB0_9;
	add.s64 	%rd4, %rd2, 8;
	add.s64 	%rd5, %rd1, 8;
	add.s64 	%rd6, %rd3, 8;
$L__BB0_8:
	mul.wide.s32 	%rd23, %r38, 4;
	add.s64 	%rd24, %rd4, %rd23;
	add.s64 	%rd25, %rd5, %rd23;
	mul.wide.s32 	%rd26, %r37, 4;
	add.s64 	%rd27, %rd6, %rd26;
	ld.global.f32 	%f16, [%rd27+-8];
	ld.global.f32 	%f17, [%rd24+-8];
	fma.rn.f32 	%f18, %f16, %f16, %f17;
	st.global.f32 	[%rd24+-8], %f18;
	sqrt.rn.f32 	%f19, %f18;
	add.f32 	%f20, %f3, %f19;
	div.rn.f32 	%f21, %f2, %f20;
	mul.f32 	%f22, %f1, %f21;
	ld.global.f32 	%f23, [%rd27+-8];
	mul.f32 	%f24, %f23, %f22;
	ld.global.f32 	%f25, [%rd25+-8];
	sub.f32 	%f26, %f25, %f24;
	st.global.f32 	[%rd25+-8], %f26;
	ld.global.f32 	%f27, [%rd27+-4];
	ld.global.f32 	%f28, [%rd24+-4];
	fma.rn.f32 	%f29, %f27, %f27, %f28;
	st.global.f32 	[%rd24+-4], %f29;
	sqrt.rn.f32 	%f30, %f29;
	add.f32 	%f31, %f3, %f30;
	div.rn.f32 	%f32, %f2, %f31;
	mul.f32 	%f33, %f1, %f32;
	ld.global.f32 	%f34, [%rd27+-4];
	mul.f32 	%f35, %f34, %f33;
	ld.global.f32 	%f36, [%rd25+-4];
	sub.f32 	%f37, %f36, %f35;
	st.global.f32 	[%rd25+-4], %f37;
	ld.global.f32 	%f38, [%rd27];
	ld.global.f32 	%f39, [%rd24];
	fma.rn.f32 	%f40, %f38, %f38, %f39;
	st.global.f32 	[%rd24], %f40;
	sqrt.rn.f32 	%f41, %f40;
	add.f32 	%f42, %f3, %f41;
	div.rn.f32 	%f43, %f2, %f42;
	mul.f32 	%f44, %f1, %f43;
	ld.global.f32 	%f45, [%rd27];
	mul.f32 	%f46, %f45, %f44;
	ld.global.f32 	%f47, [%rd25];
	sub.f32 	%f48, %f47, %f46;
	st.global.f32 	[%rd25], %f48;
	ld.global.f32 	%f49, [%rd27+4];
	ld.global.f32 	%f50, [%rd24+4];
	fma.rn.f32 	%f51, %f49, %f49, %f50;
	st.global.f32 	[%rd24+4], %f51;
	sqrt.rn.f32 	%f52, %f51;
	add.f32 	%f53, %f3, %f52;
	div.rn.f32 	%f54, %f2, %f53;
	mul.f32 	%f55, %f1, %f54;
	ld.global.f32 	%f56, [%rd27+4];
	mul.f32 	%f57, %f56, %f55;
	ld.global.f32 	%f58, [%rd25+4];
	sub.f32 	%f59, %f58, %f57;
	st.global.f32 	[%rd25+4], %f59;
	add.s32 	%r38, %r38, 4;
	add.s32 	%r37, %r37, 4;
	setp.lt.s32 	%p7, %r38, %r7;
	@%p7 bra 	$L__BB0_8;
$L__BB0_9:
	ret;

}


// ===== COMPILED SASS (sm_100) =====

	.target	sm_100

	.elftype	@"ET_EXEC"


//--------------------- .note.nv.tkinfo           --------------------------
	.section	.note.nv.tkinfo,"",@"SHT_NOTE"
	.sectionflags	@"SHF_NOTE_NV_TKINFO"
	.tkinfo
        /*0018*/ 	.word	0x00000002
        /*0030*/ 	.string	""
        /*0030*/ 	.string	"ptxas"
        /*0030*/ 	.string	"Cuda compilation tools, release 13.0, V13.0.88"
        /*0030*/ 	.string	"Build cuda_13.0.r13.0/compiler.36424714_0"
        /*0030*/ 	.string	"-arch sm_100 -m 64 "



//--------------------- .note.nv.cuinfo           --------------------------
	.section	.note.nv.cuinfo,"",@"SHT_NOTE"
	.sectionflags	@"SHF_NOTE_NV_CUINFO"
        /*0018*/ 	.short	0x0002
        /*001a*/ 	.short	0x0064
        /*001c*/ 	.short	0x0082
	.zero		2


//--------------------- .nv.info                  --------------------------
	.section	.nv.info,"",@"SHT_CUDA_INFO"
	.align	4


	//----- nvinfo : EIATTR_REGCOUNT
	.align		4
        /*0000*/ 	.byte	0x04, 0x2f
        /*0002*/ 	.short	(.L_1 - .L_0)
	.align		4
.L_0:
        /*0004*/ 	.word	index@(_Z13adagradKerneliPiS_iPfS0_fS0_f)
        /*0008*/ 	.word	0x00000020


	//----- nvinfo : EIATTR_FRAME_SIZE
	.align		4
.L_1:
        /*000c*/ 	.byte	0x04, 0x11
        /*000e*/ 	.short	(.L_3 - .L_2)
	.align		4
.L_2:
        /*0010*/ 	.word	index@($__internal_2_$__cuda_sm3x_div_rn_noftz_f32_slowpath)
        /*0014*/ 	.word	0x00000000


	//----- nvinfo : EIATTR_FRAME_SIZE
	.align		4
.L_3:
        /*0018*/ 	.byte	0x04, 0x11
        /*001a*/ 	.short	(.L_5 - .L_4)
	.align		4
.L_4:
        /*001c*/ 	.word	index@($__internal_1_$__cuda_sm20_sqrt_rn_f32_slowpath)
        /*0020*/ 	.word	0x00000000


	//----- nvinfo : EIATTR_FRAME_SIZE
	.align		4
.L_5:
        /*0024*/ 	.byte	0x04, 0x11
        /*0026*/ 	.short	(.L_7 - .L_6)
	.align		4
.L_6:
        /*0028*/ 	.word	index@($__internal_0_$__cuda_sm20_rcp_rn_f32_slowpath)
        /*002c*/ 	.word	0x00000000


	//----- nvinfo : EIATTR_FRAME_SIZE
	.align		4
.L_7:
        /*0030*/ 	.byte	0x04, 0x11
        /*0032*/ 	.short	(.L_9 - .L_8)
	.align		4
.L_8:
        /*0034*/ 	.word	index@(_Z13adagradKerneliPiS_iPfS0_fS0_f)
        /*0038*/ 	.word	0x00000000


	//----- nvinfo : EIATTR_MIN_STACK_SIZE
	.align		4
.L_9:
        /*003c*/ 	.byte	0x04, 0x12
        /*003e*/ 	.short	(.L_11 - .L_10)
	.align		4
.L_10:
        /*0040*/ 	.word	index@(_Z13adagradKerneliPiS_iPfS0_fS0_f)
        /*0044*/ 	.word	0x00000000
.L_11:


//--------------------- .nv.compat                --------------------------
	.section	.nv.compat,"",@"SHT_CUDA_COMPAT_INFO"
	.align	4
        /*0000*/ 	.byte	0x02, 0x09, 0x00, 0x00, 0x02, 0x02, 0x01, 0x00, 0x02, 0x05, 0x05, 0x00, 0x03, 0x07, 0x01, 0x01
        /*0010*/ 	.byte	0x02, 0x03, 0x00, 0x00, 0x02, 0x06, 0x01, 0x00, 0x04, 0x0b, 0x08, 0x00, 0x01, 0x00, 0x00, 0x00
        /*0020*/ 	.byte	0x00, 0x00, 0x00, 0x00


//--------------------- .nv.info._Z13adagradKerneliPiS_iPfS0_fS0_f --------------------------
	.section	.nv.info._Z13adagradKerneliPiS_iPfS0_fS0_f,"",@"SHT_CUDA_INFO"
	.sectionflags	@""
	.align	4


	//----- nvinfo : EIATTR_CUDA_API_VERSION
	.align		4
        /*0000*/ 	.byte	0x04, 0x37
        /*0002*/ 	.short	(.L_13 - .L_12)
.L_12:
        /*0004*/ 	.word	0x00000082


	//----- nvinfo : EIATTR_KPARAM_INFO
	.align		4
.L_13:
        /*0008*/ 	.byte	0x04, 0x17
        /*000a*/ 	.short	(.L_15 - .L_14)
.L_14:
        /*000c*/ 	.word	0x00000000
        /*0010*/ 	.short	0x0008
        /*0012*/ 	.short	0x0040
        /*0014*/ 	.byte	0x00, 0xf0, 0x11, 0x00


	//----- nvinfo : EIATTR_KPARAM_INFO
	.align		4
.L_15:
        /*0018*/ 	.byte	0x04, 0x17
        /*001a*/ 	.short	(.L_17 - .L_16)
.L_16:
        /*001c*/ 	.word	0x00000000
        /*0020*/ 	.short	0x0007
        /*0022*/ 	.short	0x0038
        /*0024*/ 	.byte	0x00, 0xf5, 0x21, 0x00


	//----- nvinfo : EIATTR_KPARAM_INFO
	.align		4
.L_17:
        /*0028*/ 	.byte	0x04, 0x17
        /*002a*/ 	.short	(.L_19 - .L_18)
.L_18:
        /*002c*/ 	.word	0x00000000
        /*0030*/ 	.short	0x0006
        /*0032*/ 	.short	0x0030
        /*0034*/ 	.byte	0x00, 0xf0, 0x11, 0x00


	//----- nvinfo : EIATTR_KPARAM_INFO
	.align		4
.L_19:
        /*0038*/ 	.byte	0x04, 0x17
        /*003a*/ 	.short	(.L_21 - .L_20)
.L_20:
        /*003c*/ 	.word	0x00000000
        /*0040*/ 	.short	0x0005
        /*0042*/ 	.short	0x0028
        /*0044*/ 	.byte	0x00, 0xf5, 0x21, 0x00


	//----- nvinfo : EIATTR_KPARAM_INFO
	.align		4
.L_21:
        /*0048*/ 	.byte	0x04, 0x17
        /*004a*/ 	.short	(.L_23 - .L_22)
.L_22:
        /*004c*/ 	.word	0x00000000
        /*0050*/ 	.short	0x0004
        /*0052*/ 	.short	0x0020
        /*0054*/ 	.byte	0x00, 0xf5, 0x21, 0x00


	//----- nvinfo : EIATTR_KPARAM_INFO
	.align		4
.L_23:
        /*0058*/ 	.byte	0x04, 0x17
        /*005a*/ 	.short	(.L_25 - .L_24)
.L_24:
        /*005c*/ 	.word	0x00000000
        /*0060*/ 	.short	0x0003
        /*0062*/ 	.short	0x0018
        /*0064*/ 	.byte	0x00, 0xf0, 0x11, 0x00


	//----- nvinfo : EIATTR_KPARAM_INFO
	.align		4
.L_25:
        /*0068*/ 	.byte	0x04, 0x17
        /*006a*/ 	.short	(.L_27 - .L_26)
.L_26:
        /*006c*/ 	.word	0x00000000
        /*0070*/ 	.short	0x0002
        /*0072*/ 	.short	0x0010
        /*0074*/ 	.byte	0x00, 0xf5, 0x21, 0x00


	//----- nvinfo : EIATTR_KPARAM_INFO
	.align		4
.L_27:
        /*0078*/ 	.byte	0x04, 0x17
        /*007a*/ 	.short	(.L_29 - .L_28)
.L_28:
        /*007c*/ 	.word	0x00000000
        /*0080*/ 	.short	0x0001
        /*0082*/ 	.short	0x0008
        /*0084*/ 	.byte	0x00, 0xf5, 0x21, 0x00


	//----- nvinfo : EIATTR_KPARAM_INFO
	.align		4
.L_29:
        /*0088*/ 	.byte	0x04, 0x17
        /*008a*/ 	.short	(.L_31 - .L_30)
.L_30:
        /*008c*/ 	.word	0x00000000
        /*0090*/ 	.short	0x0000
        /*0092*/ 	.short	0x0000
        /*0094*/ 	.byte	0x00, 0xf0, 0x11, 0x00


	//----- nvinfo : EIATTR_SPARSE_MMA_MASK
	.align		4
.L_31:
        /*0098*/ 	.byte	0x03, 0x50
        /*009a*/ 	.short	0x0000


	//----- nvinfo : EIATTR_MAXREG_COUNT
	.align		4
        /*009c*/ 	.byte	0x03, 0x1b
        /*009e*/ 	.short	0x00ff


	//----- nvinfo : EIATTR_MERCURY_ISA_VERSION
	.align		4
        /*00a0*/ 	.byte	0x03, 0x5f
        /*00a2*/ 	.short	0x0101


	//----- nvinfo : EIATTR_VRC_CTA_INIT_COUNT
	.align		4
        /*00a4*/ 	.byte	0x02, 0x4a
	.zero		1
	.zero		1


	//----- nvinfo : EIATTR_EXIT_INSTR_OFFSETS
	.align		4
        /*00a8*/ 	.byte	0x04, 0x1c
        /*00aa*/ 	.short	(.L_33 - .L_32)


	//   ....[0]....
.L_32:
        /*00ac*/ 	.word	0x00000090


	//   ....[1]....
        /*00b0*/ 	.word	0x00000100


	//   ....[2]....
        /*00b4*/ 	.word	0x00000250


	//   ....[3]....
        /*00b8*/ 	.word	0x00000650


	//   ....[4]....
        /*00bc*/ 	.word	0x00001110


	//----- nvinfo : EIATTR_CRS_STACK_SIZE
	.align		4
.L_33:
        /*00c0*/ 	.byte	0x04, 0x1e
        /*00c2*/ 	.short	(.L_35 - .L_34)
.L_34:
        /*00c4*/ 	.word	0x00000000


	//----- nvinfo : EIATTR_CBANK_PARAM_SIZE
	.align		4
.L_35:
        /*00c8*/ 	.byte	0x03, 0x19
        /*00ca*/ 	.short	0x0044


	//----- nvinfo : EIATTR_PARAM_CBANK
	.align		4
        /*00cc*/ 	.byte	0x04, 0x0a
        /*00ce*/ 	.short	(.L_37 - .L_36)
	.align		4
.L_36:
        /*00d0*/ 	.word	index@(.nv.constant0._Z13adagradKerneliPiS_iPfS0_fS0_f)
        /*00d4*/ 	.short	0x0380
        /*00d6*/ 	.short	0x0044


	//----- nvinfo : EIATTR_SW_WAR
	.align		4
.L_37:
        /*00d8*/ 	.byte	0x04, 0x36
        /*00da*/ 	.short	(.L_39 - .L_38)
.L_38:
        /*00dc*/ 	.word	0x00000008
.L_39:


//--------------------- .nv.callgraph             --------------------------
	.section	.nv.callgraph,"",@"SHT_CUDA_CALLGRAPH"
	.align	4
	.sectionentsize	8
	.align		4
        /*0000*/ 	.word	0x00000000
	.align		4
        /*0004*/ 	.word	0xffffffff
	.align		4
        /*0008*/ 	.word	0x00000000
	.align		4
        /*000c*/ 	.word	0xfffffffe
	.align		4
        /*0010*/ 	.word	0x00000000
	.align		4
        /*0014*/ 	.word	0xfffffffd
	.align		4
        /*0018*/ 	.word	0x00000000
	.align		4
        /*001c*/ 	.word	0xfffffffc


//--------------------- .text._Z13adagradKerneliPiS_iPfS0_fS0_f --------------------------
	.section	.text._Z13adagradKerneliPiS_iPfS0_fS0_f,"ax",@progbits
	.align	128
        .global         _Z13adagradKerneliPiS_iPfS0_fS0_f
        .type           _Z13adagradKerneliPiS_iPfS0_fS0_f,@function
        .size           _Z13adagradKerneliPiS_iPfS0_fS0_f,(.L_x_49 - _Z13adagradKerneliPiS_iPfS0_fS0_f)
        .other          _Z13adagradKerneliPiS_iPfS0_fS0_f,@"STO_CUDA_ENTRY STV_DEFAULT"
_Z13adagradKerneliPiS_iPfS0_fS0_f:
.text._Z13adagradKerneliPiS_iPfS0_fS0_f:
[----:B------:R-:W-:Y:S01]  /*0000*/  LDC R1, c[0x0][0x37c] ;  /* 0x0000df00ff017b82 */ /* 0x000fe20000000800 */
[----:B------:R-:W0:Y:S07]  /*0010*/  S2R R3, SR_TID.X ;  /* 0x0000000000037919 */ /* 0x000e2e0000002100 */
[----:B------:R-:W0:Y:S01]  /*0020*/  S2UR UR4, SR_CTAID.Y ;  /* 0x00000000000479c3 */ /* 0x000e220000002600 */
[----:B------:R-:W1:Y:S01]  /*0030*/  LDCU UR5, c[0x0][0x380] ;  /* 0x00007000ff0577ac */ /* 0x000e620008000800 */
[----:B------:R-:W2:Y:S06]  /*0040*/  LDCU UR6, c[0x0][0x398] ;  /* 0x00007300ff0677ac */ /* 0x000eac0008000800 */
[----:B------:R-:W0:Y:S02]  /*0050*/  LDC R22, c[0x0][0x360] ;  /* 0x0000d800ff167b82 */ /* 0x000e240000000800 */
[----:B0-----:R-:W-:-:S04]  /*0060*/  IMAD R22, R22, UR4, R3 ;  /* 0x0000000416167c24 */ /* 0x001fc8000f8e0203 */
[----:B-1----:R-:W-:-:S05]  /*0070*/  IMAD R22, R22, UR5, RZ ;  /* 0x0000000516167c24 */ /* 0x002fca000f8e02ff */
[----:B--2---:R-:W-:-:S13]  /*0080*/  ISETP.GE.AND P0, PT, R22, UR6, PT ;  /* 0x0000000616007c0c */ /* 0x004fda000bf06270 */
[----:B------:R-:W-:Y:S05]  /*0090*/  @P0 EXIT ;  /* 0x000000000000094d */ /* 0x000fea0003800000 */
[----:B------:R-:W0:Y:S01]  /*00a0*/  S2R R5, SR_CTAID.X ;  /* 0x0000000000057919 */ /* 0x000e220000002500 */
[----:B------:R-:W0:Y:S01]  /*00b0*/  LDC.64 R2, c[0x0][0x388] ;  /* 0x0000e200ff027b82 */ /* 0x000e220000000a00 */
[----:B------:R-:W1:Y:S01]  /*00c0*/  LDCU.64 UR10, c[0x0][0x358] ;  /* 0x00006b00ff0a77ac */ /* 0x000e620008000a00 */
[----:B0-----:R-:W-:-:S05]  /*00d0*/  IMAD.WIDE.U32 R2, R5, 0x4, R2 ;  /* 0x0000000405027825 */ /* 0x001fca00078e0002 */
[----:B-1----:R-:W2:Y:S02]  /*00e0*/  LDG.E R23, desc[UR10][R2.64] ;  /* 0x0000000a02177981 */ /* 0x002ea4000c1e1900 */
[----:B--2---:R-:W-:-:S13]  /*00f0*/  ISETP.NE.AND P0, PT, R23, -0x1, PT ;  /* 0xffffffff1700780c */ /* 0x004fda0003f05270 */
[----:B------:R-:W-:Y:S05]  /*0100*/  @!P0 EXIT ;  /* 0x000000000000894d */ /* 0x000fea0003800000 */
[----:B------:R-:W0:Y:S02]  /*0110*/  LDC.64 R6, c[0x0][0x390] ;  /* 0x0000e400ff067b82 */ /* 0x000e240000000a00 */
[----:B0-----:R-:W-:-:S06]  /*0120*/  IMAD.WIDE.U32 R6, R5, 0x4, R6 ;  /* 0x0000000405067825 */ /* 0x001fcc00078e0006 */
[----:B------:R-:W2:Y:S01]  /*0130*/  LDG.E R6, desc[UR10][R6.64] ;  /* 0x0000000a06067981 */ /* 0x000ea2000c1e1900 */
[--C-:B------:R-:W-:Y:S02]  /*0140*/  IMAD R3, R5, UR6, R22.reuse ;  /* 0x0000000605037c24 */ /* 0x100fe4000f8e0216 */
[----:B------:R-:W-:Y:S01]  /*0150*/  IMAD R5, R23, UR6, R22 ;  /* 0x0000000617057c24 */ /* 0x000fe2000f8e0216 */
[----:B--2---:R-:W-:-:S04]  /*0160*/  I2FP.F32.S32 R0, R6 ;  /* 0x0000000600007245 */ /* 0x004fc80000201400 */
[----:B------:R-:W-:-:S04]  /*0170*/  IADD3 R2, PT, PT, R0, 0x1800000, RZ ;  /* 0x0180000000027810 */ /* 0x000fc80007ffe0ff */
[----:B------:R-:W-:-:S04]  /*0180*/  LOP3.LUT R2, R2, 0x7f800000, RZ, 0xc0, !PT ;  /* 0x7f80000002027812 */ /* 0x000fc800078ec0ff */
[----:B------:R-:W-:-:S13]  /*0190*/  ISETP.GT.U32.AND P0, PT, R2, 0x1ffffff, PT ;  /* 0x01ffffff0200780c */ /* 0x000fda0003f04070 */
[----:B------:R-:W-:Y:S05]  /*01a0*/  @P0 BRA `(.L_x_0) ;  /* 0x0000000000100947 */ /* 0x000fea0003800000 */
[----:B------:R-:W-:-:S07]  /*01b0*/  MOV R2, 0x1d0 ;  /* 0x000001d000027802 */ /* 0x000fce0000000f00 */
[----:B------:R-:W-:Y:S05]  /*01c0*/  CALL.REL.NOINC `($__internal_0_$__cuda_sm20_rcp_rn_f32_slowpath) ;  /* 0x0000000c00d47944 */ /* 0x000fea0003c00000 */
[----:B------:R-:W-:Y:S01]  /*01d0*/  IMAD.MOV.U32 R6, RZ, RZ, R4 ;  /* 0x000000ffff067224 */ /* 0x000fe200078e0004 */
[----:B------:R-:W-:Y:S06]  /*01e0*/  BRA `(.L_x_1) ;  /* 0x0000000000107947 */ /* 0x000fec0003800000 */
.L_x_0:
[----:B------:R-:W0:Y:S02]  /*01f0*/  MUFU.RCP R7, R0 ;  /* 0x0000000000077308 */ /* 0x000e240000001000 */
[----:B0-----:R-:W-:-:S04]  /*0200*/  FFMA R2, R0, R7, -1 ;  /* 0xbf80000000027423 */ /* 0x001fc80000000007 */
[----:B------:R-:W-:-:S04]  /*0210*/  FADD.FTZ R2, -R2, -RZ ;  /* 0x800000ff02027221 */ /* 0x000fc80000010100 */
[----:B------:R-:W-:-:S07]  /*0220*/  FFMA R6, R7, R2, R7 ;  /* 0x0000000207067223 */ /* 0x000fce0000000007 */
.L_x_1:
[----:B------:R-:W0:Y:S02]  /*0230*/  LDC R8, c[0x0][0x380] ;  /* 0x0000e000ff087b82 */ /* 0x000e240000000800 */
[----:B0-----:R-:W-:-:S13]  /*0240*/  ISETP.GE.AND P0, PT, R8, 0x1, PT ;  /* 0x000000010800780c */ /* 0x001fda0003f06270 */
[----:B------:R-:W-:Y:S05]  /*0250*/  @!P0 EXIT ;  /* 0x000000000000894d */ /* 0x000fea0003800000 */
[C---:B------:R-:W-:Y:S01]  /*0260*/  IADD3 R8, PT, PT, R5.reuse, R8, RZ ;  /* 0x0000000805087210 */ /* 0x040fe20007ffe0ff */
[----:B------:R-:W0:Y:S01]  /*0270*/  LDC R0, c[0x0][0x3b0] ;  /* 0x0000ec00ff007b82 */ /* 0x000e220000000800 */
[----:B------:R-:W1:Y:S01]  /*0280*/  LDCU UR4, c[0x0][0x3c0] ;  /* 0x00007800ff0477ac */ /* 0x000e620008000800 */
[----:B------:R-:W-:Y:S01]  /*0290*/  BSSY.RECONVERGENT B0, `(.L_x_2) ;  /* 0x0000037000007945 */ /* 0x000fe20003800200 */
[----:B------:R-:W-:Y:S01]  /*02a0*/  VIADDMNMX R24, R5, 0x1, R8, !PT ;  /* 0x0000000105187846 */ /* 0x000fe20007800108 */
[----:B------:R-:W2:Y:S04]  /*02b0*/  LDCU UR5, c[0x0][0x3b0] ;  /* 0x00007600ff0577ac */ /* 0x000ea80008000800 */
[----:B------:R-:W-:-:S05]  /*02c0*/  IMAD.IADD R2, R24, 0x1, -R5 ;  /* 0x0000000118027824 */ /* 0x000fca00078e0a05 */
[----:B------:R-:W-:-:S13]  /*02d0*/  LOP3.LUT P0, R2, R2, 0x3, RZ, 0xc0, !PT ;  /* 0x0000000302027812 */ /* 0x000fda000780c0ff */
[----:B-12---:R-:W-:Y:S05]  /*02e0*/  @!P0 BRA `(.L_x_3) ;  /* 0x0000000000c48947 */ /* 0x006fea0003800000 */
[----:B------:R-:W1:Y:S01]  /*02f0*/  LDC.64 R10, c[0x0][0x3b8] ;  /* 0x0000ee00ff0a7b82 */ /* 0x000e620000000a00 */
[----:B------:R-:W-:-:S07]  /*0300*/  IADD3 R25, PT, PT, -R2, RZ, RZ ;  /* 0x000000ff02197210 */ /* 0x000fce0007ffe1ff */
[----:B------:R-:W2:Y:S08]  /*0310*/  LDC.64 R12, c[0x0][0x3a0] ;  /* 0x0000e800ff0c7b82 */ /* 0x000eb00000000a00 */
[----:B------:R-:W3:Y:S02]  /*0320*/  LDC.64 R14, c[0x0][0x3a8] ;  /* 0x0000ea00ff0e7b82 */ /* 0x000ee40000000a00 */
.L_x_9:
[----:B-1----:R-:W-:-:S04]  /*0330*/  IMAD.WIDE R20, R5, 0x4, R10 ;  /* 0x0000000405147825 */ /* 0x002fc800078e020a */
[----:B---3--:R-:W-:Y:S01]  /*0340*/  IMAD.WIDE R16, R3, 0x4, R14 ;  /* 0x0000000403107825 */ /* 0x008fe200078e020e */
[----:B----4-:R-:W3:Y:S04]  /*0350*/  LDG.E R7, desc[UR10][R20.64] ;  /* 0x0000000a14077981 */ /* 0x010ee8000c1e1900 */
[----:B------:R-:W3:Y:S01]  /*0360*/  LDG.E R2, desc[UR10][R16.64] ;  /* 0x0000000a10027981 */ /* 0x000ee2000c1e1900 */
[----:B------:R-:W-:Y:S01]  /*0370*/  BSSY.RECONVERGENT B1, `(.L_x_4) ;  /* 0x0000010000017945 */ /* 0x000fe20003800200 */
[----:B--2---:R-:W-:-:S04]  /*0380*/  IMAD.WIDE R18, R5, 0x4, R12 ;  /* 0x0000000405127825 */ /* 0x004fc800078e020c */
[----:B---3--:R-:W-:-:S04]  /*0390*/  FFMA R7, R2, R2, R7 ;  /* 0x0000000202077223 */ /* 0x008fc80000000007 */
[----:B------:R-:W-:Y:S01]  /*03a0*/  VIADD R2, R7, 0xf3000000 ;  /* 0xf300000007027836 */ /* 0x000fe20000000000 */
[----:B------:R1:W-:Y:S01]  /*03b0*/  STG.E desc[UR10][R20.64], R7 ;  /* 0x0000000714007986 */ /* 0x0003e2000c10190a */
[----:B------:R1:W2:Y:S03]  /*03c0*/  MUFU.RSQ R4, R7 ;  /* 0x0000000700047308 */ /* 0x0002a60000001400 */
[----:B------:R-:W-:-:S13]  /*03d0*/  ISETP.GT.U32.AND P0, PT, R2, 0x727fffff, PT ;  /* 0x727fffff0200780c */ /* 0x000fda0003f04070 */
[----:B-1----:R-:W-:Y:S05]  /*03e0*/  @!P0 BRA `(.L_x_5) ;  /* 0x0000000000108947 */ /* 0x002fea0003800000 */
[----:B------:R-:W-:Y:S02]  /*03f0*/  MOV R2, R7 ;  /* 0x0000000700027202 */ /* 0x000fe40000000f00 */
[----:B--2---:R-:W-:-:S07]  /*0400*/  MOV R4, 0x420 ;  /* 0x0000042000047802 */ /* 0x004fce0000000f00 */
[----:B0-----:R-:W-:Y:S05]  /*0410*/  CALL.REL.NOINC `($__internal_1_$__cuda_sm20_sqrt_rn_f32_slowpath) ;  /* 0x0000001000107944 */ /* 0x001fea0003c00000 */
[----:B------:R-:W-:Y:S05]  /*0420*/  BRA `(.L_x_6) ;  /* 0x0000000000107947 */ /* 0x000fea0003800000 */
.L_x_5:
[----:B--2---:R-:W-:Y:S01]  /*0430*/  FMUL.FTZ R2, R7, R4 ;  /* 0x0000000407027220 */ /* 0x004fe20000410000 */
[----:B------:R-:W-:-:S03]  /*0440*/  FMUL.FTZ R4, R4, 0.5 ;  /* 0x3f00000004047820 */ /* 0x000fc60000410000 */
[----:B------:R-:W-:-:S04]  /*0450*/  FFMA R7, -R2, R2, R7 ;  /* 0x0000000202077223 */ /* 0x000fc80000000107 */
[----:B------:R-:W-:-:S07]  /*0460*/  FFMA R2, R7, R4, R2 ;  /* 0x0000000407027223 */ /* 0x000fce0000000002 */
.L_x_6:
[----:B------:R-:W-:Y:S05]  /*0470*/  BSYNC.RECONVERGENT B1 ;  /* 0x0000000000017941 */ /* 0x000fea0003800200 */
.L_x_4:
[----:B------:R-:W-:Y:S01]  /*0480*/  FADD R21, R2, UR4 ;  /* 0x0000000402157e21 */ /* 0x000fe20008000000 */
[----:B------:R-:W-:Y:S01]  /*0490*/  IMAD.U32 R20, RZ, RZ, UR5 ;  /* 0x00000005ff147e24 */ /* 0x000fe2000f8e00ff */
[----:B------:R-:W-:Y:S02]  /*04a0*/  BSSY.RECONVERGENT B1, `(.L_x_7) ;  /* 0x000000b000017945 */ /* 0x000fe40003800200 */
[----:B------:R-:W1:Y:S08]  /*04b0*/  MUFU.RCP R2, R21 ;  /* 0x0000001500027308 */ /* 0x000e700000001000 */
[----:B------:R-:W2:Y:S01]  /*04c0*/  FCHK P0, R20, R21 ;  /* 0x0000001514007302 */ /* 0x000ea20000000000 */
[----:B-1----:R-:W-:-:S04]  /*04d0*/  FFMA R7, -R21, R2, 1 ;  /* 0x3f80000015077423 */ /* 0x002fc80000000102 */
[----:B------:R-:W-:-:S04]  /*04e0*/  FFMA R2, R2, R7, R2 ;  /* 0x0000000702027223 */ /* 0x000fc80000000002 */
[----:B------:R-:W-:-:S04]  /*04f0*/  FFMA R7, R2, UR5, RZ ;  /* 0x0000000502077c23 */ /* 0x000fc800080000ff */
[----:B------:R-:W-:-:S04]  /*0500*/  FFMA R4, -R21, R7, UR5 ;  /* 0x0000000515047e23 */ /* 0x000fc80008000107 */
[----:B------:R-:W-:Y:S01]  /*0510*/  FFMA R7, R2, R4, R7 ;  /* 0x0000000402077223 */ /* 0x000fe20000000007 */
[----:B--2---:R-:W-:Y:S06]  /*0520*/  @!P0 BRA `(.L_x_8) ;  /* 0x0000000000088947 */ /* 0x004fec0003800000 */
[----:B------:R-:W-:-:S07]  /*0530*/  MOV R4, 0x550 ;  /* 0x0000055000047802 */ /* 0x000fce0000000f00 */
[----:B0-----:R-:W-:Y:S05]  /*0540*/  CALL.REL.NOINC `($__internal_2_$__cuda_sm3x_div_rn_noftz_f32_slowpath) ;  /* 0x0000001000207944 */ /* 0x001fea0003c00000 */
.L_x_8:
[----:B------:R-:W-:Y:S05]  /*0550*/  BSYNC.RECONVERGENT B1 ;  /* 0x0000000000017941 */ /* 0x000fea0003800200 */
.L_x_7:
[----:B------:R-:W2:Y:S04]  /*0560*/  LDG.E R16, desc[UR10][R16.64] ;  /* 0x0000000a10107981 */ /* 0x000ea8000c1e1900 */
[----:B------:R-:W2:Y:S01]  /*0570*/  LDG.E R2, desc[UR10][R18.64] ;  /* 0x0000000a12027981 */ /* 0x000ea2000c1e1900 */
[----:B------:R-:W-:Y:S01]  /*0580*/  FMUL R7, R7, R6 ;  /* 0x0000000607077220 */ /* 0x000fe20000400000 */
[----:B------:R-:W-:Y:S01]  /*0590*/  IADD3 R25, PT, PT, R25, 0x1, RZ ;  /* 0x0000000119197810 */ /* 0x000fe20007ffe0ff */
[----:B------:R-:W-:Y:S01]  /*05a0*/  VIADD R5, R5, 0x1 ;  /* 0x0000000105057836 */ /* 0x000fe20000000000 */
[----:B------:R-:W-:Y:S02]  /*05b0*/  IADD3 R3, PT, PT, R3, 0x1, RZ ;  /* 0x0000000103037810 */ /* 0x000fe40007ffe0ff */
[----:B------:R-:W-:Y:S01]  /*05c0*/  ISETP.NE.AND P0, PT, R25, RZ, PT ;  /* 0x000000ff1900720c */ /* 0x000fe20003f05270 */
[----:B--2---:R-:W-:-:S05]  /*05d0*/  FFMA R7, R7, -R16, R2 ;  /* 0x8000001007077223 */ /* 0x004fca0000000002 */
[----:B------:R4:W-:Y:S07]  /*05e0*/  STG.E desc[UR10][R18.64], R7 ;  /* 0x0000000712007986 */ /* 0x0009ee000c10190a */
[----:B------:R-:W-:Y:S05]  /*05f0*/  @P0 BRA `(.L_x_9) ;  /* 0xfffffffc004c0947 */ /* 0x000fea000383ffff */
.L_x_3:
[----:B------:R-:W-:Y:S05]  /*0600*/  BSYNC.RECONVERGENT B0 ;  /* 0x0000000000007941 */ /* 0x000fea0003800200 */
.L_x_2:
[----:B------:R-:W1:Y:S02]  /*0610*/  LDCU UR6, c[0x0][0x398] ;  /* 0x00007300ff0677ac */ /* 0x000e640008000800 */
[----:B-1----:R-:W-:-:S04]  /*0620*/  IMAD R23, R23, UR6, -R24 ;  /* 0x0000000617177c24 */ /* 0x002fc8000f8e0a18 */
[----:B------:R-:W-:-:S05]  /*0630*/  IMAD.IADD R23, R22, 0x1, R23 ;  /* 0x0000000116177824 */ /* 0x000fca00078e0217 */
[----:B------:R-:W-:-:S13]  /*0640*/  ISETP.GT.U32.AND P0, PT, R23, -0x4, PT ;  /* 0xfffffffc1700780c */ /* 0x000fda0003f04070 */
[----:B------:R-:W-:Y:S05]  /*0650*/  @P0 EXIT ;  /* 0x000000000000094d */ /* 0x000fea0003800000 */
[----:B------:R-:W1:Y:S01]  /*0660*/  LDCU.128 UR12, c[0x0][0x3a0] ;  /* 0x00007400ff0c77ac */ /* 0x000e620008000c00 */
[----:B------:R-:W2:Y:S01]  /*0670*/  LDCU.64 UR8, c[0x0][0x3b8] ;  /* 0x00007700ff0877ac */ /* 0x000ea20008000a00 */
[----:B------:R-:W3:Y:S01]  /*0680*/  LDCU UR16, c[0x0][0x3c0] ;  /* 0x00007800ff1077ac */ /* 0x000ee20008000800 */
[----:B------:R-:W0:Y:S01]  /*0690*/  LDCU UR17, c[0x0][0x3b0] ;  /* 0x00007600ff1177ac */ /* 0x000e220008000800 */
[----:B-1----:R-:W-:Y:S02]  /*06a0*/  UIADD3 UR6, UP1, UPT, UR12, 0x8, URZ ;  /* 0x000000080c067890 */ /* 0x002fe4000ff3e0ff */
[----:B------:R-:W-:Y:S02]  /*06b0*/  UIADD3 UR4, UP2, UPT, UR14, 0x8, URZ ;  /* 0x000000080e047890 */ /* 0x000fe4000ff5e0ff */
[----:B--2---:R-:W-:Y:S02]  /*06c0*/  UIADD3 UR8, UP0, UPT, UR8, 0x8, URZ ;  /* 0x0000000808087890 */ /* 0x004fe4000ff1e0ff */
[----:B------:R-:W-:-:S02]  /*06d0*/  UIADD3.X UR7, UPT, UPT, URZ, UR13, URZ, UP1, !UPT ;  /* 0x0000000dff077290 */ /* 0x000fc40008ffe4ff */
[----:B------:R-:W-:Y:S02]  /*06e0*/  UIADD3.X UR5, UPT, UPT, URZ, UR15, URZ, UP2, !UPT ;  /* 0x0000000fff057290 */ /* 0x000fe400097fe4ff */
[----:B0--3--:R-:W-:-:S12]  /*06f0*/  UIADD3.X UR9, UPT, UPT, URZ, UR9, URZ, UP0, !UPT ;  /* 0x00000009ff097290 */ /* 0x009fd800087fe4ff */
.L_x_30:
[----:B------:R-:W-:Y:S01]  /*0700*/  MOV R14, UR8 ;  /* 0x00000008000e7c02 */ /* 0x000fe20008000f00 */
[----:B------:R-:W-:Y:S01]  /*0710*/  IMAD.U32 R15, RZ, RZ, UR9 ;  /* 0x00000009ff0f7e24 */ /* 0x000fe2000f8e00ff */
[----:B------:R-:W-:Y:S01]  /*0720*/  MOV R10, UR4 ;  /* 0x00000004000a7c02 */ /* 0x000fe20008000f00 */
[----:B------:R-:W-:Y:S02]  /*0730*/  IMAD.U32 R11, RZ, RZ, UR5 ;  /* 0x00000005ff0b7e24 */ /* 0x000fe4000f8e00ff */
[----:B------:R-:W-:-:S04]  /*0740*/  IMAD.WIDE R14, R5, 0x4, R14 ;  /* 0x00000004050e7825 */ /* 0x000fc800078e020e */
[----:B------:R-:W-:Y:S01]  /*0750*/  IMAD.WIDE R10, R3, 0x4, R10 ;  /* 0x00000004030a7825 */ /* 0x000fe200078e020a */
[----:B0---4-:R-:W2:Y:S04]  /*0760*/  LDG.E R7, desc[UR10][R14.64+-0x8] ;  /* 0xfffff80a0e077981 */ /* 0x011ea8000c1e1900 */
[----:B------:R-:W2:Y:S01]  /*0770*/  LDG.E R2, desc[UR10][R10.64+-0x8] ;  /* 0xfffff80a0a027981 */ /* 0x000ea2000c1e1900 */
[----:B------:R-:W-:Y:S01]  /*0780*/  MOV R13, UR7 ;  /* 0x00000007000d7c02 */ /* 0x000fe20008000f00 */
[----:B------:R-:W-:Y:S01]  /*0790*/  IMAD.U32 R12, RZ, RZ, UR6 ;  /* 0x00000006ff0c7e24 */ /* 0x000fe2000f8e00ff */
[----:B------:R-:W-:Y:S03]  /*07a0*/  BSSY.RECONVERGENT B0, `(.L_x_10) ;  /* 0x0000010000007945 */ /* 0x000fe60003800200 */
[----:B------:R-:W-:-:S04]  /*07b0*/  IMAD.WIDE R12, R5, 0x4, R12 ;  /* 0x00000004050c7825 */ /* 0x000fc800078e020c */
[----:B--2---:R-:W-:-:S05]  /*07c0*/  FFMA R7, R2, R2, R7 ;  /* 0x0000000202077223 */ /* 0x004fca0000000007 */
[----:B------:R0:W-:Y:S01]  /*07d0*/  STG.E desc[UR10][R14.64+-0x8], R7 ;  /* 0xfffff8070e007986 */ /* 0x0001e2000c10190a */
[----:B------:R-:W-:Y:S01]  /*07e0*/  IADD3 R2, PT, PT, R7, -0xd000000, RZ ;  /* 0xf300000007027810 */ /* 0x000fe20007ffe0ff */
[----:B------:R0:W1:Y:S03]  /*07f0*/  MUFU.RSQ R4, R7 ;  /* 0x0000000700047308 */ /* 0x0000660000001400 */
[----:B------:R-:W-:-:S13]  /*0800*/  ISETP.GT.U32.AND P0, PT, R2, 0x727fffff, PT ;  /* 0x727fffff0200780c */ /* 0x000fda0003f04070 */
[----:B0-----:R-:W-:Y:S05]  /*0810*/  @!P0 BRA `(.L_x_11) ;  /* 0x0000000000108947 */ /* 0x001fea0003800000 */
[----:B------:R-:W-:Y:S01]  /*0820*/  IMAD.MOV.U32 R2, RZ, RZ, R7 ;  /* 0x000000ffff027224 */ /* 0x000fe200078e0007 */
[----:B-1----:R-:W-:-:S07]  /*0830*/  MOV R4, 0x850 ;  /* 0x0000085000047802 */ /* 0x002fce0000000f00 */
[----:B------:R-:W-:Y:S05]  /*0840*/  CALL.REL.NOINC `($__internal_1_$__cuda_sm20_sqrt_rn_f32_slowpath) ;  /* 0x0000000c00047944 */ /* 0x000fea0003c00000 */
[----:B------:R-:W-:Y:S05]  /*0850*/  BRA `(.L_x_12) ;  /* 0x0000000000107947 */ /* 0x000fea0003800000 */
.L_x_11:
[----:B-1----:R-:W-:Y:S01]  /*0860*/  FMUL.FTZ R2, R7, R4 ;  /* 0x0000000407027220 */ /* 0x002fe20000410000 */
[----:B------:R-:W-:-:S03]  /*0870*/  FMUL.FTZ R4, R4, 0.5 ;  /* 0x3f00000004047820 */ /* 0x000fc60000410000 */
[----:B------:R-:W-:-:S04]  /*0880*/  FFMA R7, -R2, R2, R7 ;  /* 0x0000000202077223 */ /* 0x000fc80000000107 */
[----:B------:R-:W-:-:S07]  /*0890*/  FFMA R2, R7, R4, R2 ;  /* 0x0000000407027223 */ /* 0x000fce0000000002 */
.L_x_12:
[----:B------:R-:W-:Y:S05]  /*08a0*/  BSYNC.RECONVERGENT B0 ;  /* 0x0000000000007941 */ /* 0x000fea0003800200 */
.L_x_10:
[----:B------:R-:W-:Y:S01]  /*08b0*/  FADD R21, R2, UR16 ;  /* 0x0000001002157e21 */ /* 0x000fe20008000000 */
[----:B------:R-:W-:Y:S01]  /*08c0*/  MOV R16, UR17 ;  /* 0x0000001100107c02 */ /* 0x000fe20008000f00 */
[----:B------:R-:W-:Y:S02]  /*08d0*/  BSSY.RECONVERGENT B0, `(.L_x_13) ;  /* 0x000000b000007945 */ /* 0x000fe40003800200 */
[----:B------:R-:W0:Y:S08]  /*08e0*/  MUFU.RCP R2, R21 ;  /* 0x0000001500027308 */ /* 0x000e300000001000 */
[----:B------:R-:W1:Y:S01]  /*08f0*/  FCHK P0, R16, R21 ;  /* 0x0000001510007302 */ /* 0x000e620000000000 */
[----:B0-----:R-:W-:-:S04]  /*0900*/  FFMA R7, -R21, R2, 1 ;  /* 0x3f80000015077423 */ /* 0x001fc80000000102 */
[----:B------:R-:W-:-:S04]  /*0910*/  FFMA R2, R2, R7, R2 ;  /* 0x0000000702027223 */ /* 0x000fc80000000002 */
[----:B------:R-:W-:-:S04]  /*0920*/  FFMA R7, R2, UR17, RZ ;  /* 0x0000001102077c23 */ /* 0x000fc800080000ff */
[----:B------:R-:W-:-:S04]  /*0930*/  FFMA R4, -R21, R7, UR17 ;  /* 0x0000001115047e23 */ /* 0x000fc80008000107 */
[----:B------:R-:W-:Y:S01]  /*0940*/  FFMA R7, R2, R4, R7 ;  /* 0x0000000402077223 */ /* 0x000fe20000000007 */
[----:B-1----:R-:W-:Y:S06]  /*0950*/  @!P0 BRA `(.L_x_14) ;  /* 0x0000000000088947 */ /* 0x002fec0003800000 */
[----:B------:R-:W-:-:S07]  /*0960*/  MOV R4, 0x980 ;  /* 0x0000098000047802 */ /* 0x000fce0000000f00 */
[----:B------:R-:W-:Y:S05]  /*0970*/  CALL.REL.NOINC `($__internal_2_$__cuda_sm3x_div_rn_noftz_f32_slowpath) ;  /* 0x0000000c00147944 */ /* 0x000fea0003c00000 */
.L_x_14:
[----:B------:R-:W-:Y:S05]  /*0980*/  BSYNC.RECONVERGENT B0 ;  /* 0x0000000000007941 */ /* 0x000fea0003800200 */
.L_x_13:
[----:B------:R-:W2:Y:S04]  /*0990*/  LDG.E R2, desc[UR10][R10.64+-0x8] ;  /* 0xfffff80a0a027981 */ /* 0x000ea8000c1e1900 */
[----:B------:R-:W2:Y:S01]  /*09a0*/  LDG.E R4, desc[UR10][R12.64+-0x8] ;  /* 0xfffff80a0c047981 */ /* 0x000ea2000c1e1900 */
[----:B------:R-:W-:-:S04]  /*09b0*/  FMUL R7, R7, R6 ;  /* 0x0000000607077220 */ /* 0x000fc80000400000 */
[----:B--2---:R-:W-:-:S05]  /*09c0*/  FFMA R7, R7, -R2, R4 ;  /* 0x8000000207077223 */ /* 0x004fca0000000004 */
[----:B------:R0:W-:Y:S04]  /*09d0*/  STG.E desc[UR10][R12.64+-0x8], R7 ;  /* 0xfffff8070c007986 */ /* 0x0001e8000c10190a */
[----:B------:R-:W2:Y:S04]  /*09e0*/  LDG.E R2, desc[UR10][R10.64+-0x4] ;  /* 0xfffffc0a0a027981 */ /* 0x000ea8000c1e1900 */
[----:B------:R-:W2:Y:S01]  /*09f0*/  LDG.E R9, desc[UR10][R14.64+-0x4] ;  /* 0xfffffc0a0e097981 */ /* 0x000ea2000c1e1900 */
[----:B------:R-:W-:Y:S01]  /*0a00*/  BSSY.RECONVERGENT B0, `(.L_x_15) ;  /* 0x000000f000007945 */ /* 0x000fe20003800200 */
[----:B--2---:R-:W-:-:S04]  /*0a10*/  FFMA R9, R2, R2, R9 ;  /* 0x0000000202097223 */ /* 0x004fc80000000009 */
[----:B------:R-:W-:Y:S01]  /*0a20*/  VIADD R2, R9, 0xf3000000 ;  /* 0xf300000009027836 */ /* 0x000fe20000000000 */
[----:B------:R0:W-:Y:S01]  /*0a30*/  STG.E desc[UR10][R14.64+-0x4], R9 ;  /* 0xfffffc090e007986 */ /* 0x0001e2000c10190a */
[----:B------:R0:W1:Y:S03]  /*0a40*/  MUFU.RSQ R4, R9 ;  /* 0x0000000900047308 */ /* 0x0000660000001400 */
[----:B------:R-:W-:-:S13]  /*0a50*/  ISETP.GT.U32.AND P0, PT, R2, 0x727fffff, PT ;  /* 0x727fffff0200780c */ /* 0x000fda0003f04070 */
[----:B0-----:R-:W-:Y:S05]  /*0a60*/  @!P0 BRA `(.L_x_16) ;  /* 0x0000000000108947 */ /* 0x001fea0003800000 */
[----:B------:R-:W-:Y:S02]  /*0a70*/  MOV R2, R9 ;  /* 0x0000000900027202 */ /* 0x000fe40000000f00 */
[----:B-1----:R-:W-:-:S07]  /*0a80*/  MOV R4, 0xaa0 ;  /* 0x00000aa000047802 */ /* 0x002fce0000000f00 */
[----:B------:R-:W-:Y:S05]  /*0a90*/  CALL.REL.NOINC `($__internal_1_$__cuda_sm20_sqrt_rn_f32_slowpath) ;  /* 0x0000000800707944 */ /* 0x000fea0003c00000 */
[----:B------:R-:W-:Y:S05]  /*0aa0*/  BRA `(.L_x_17) ;  /* 0x0000000000107947 */ /* 0x000fea0003800000 */
.L_x_16:
[----:B-1----:R-:W-:Y:S01]  /*0ab0*/  FMUL.FTZ R2, R9, R4 ;  /* 0x0000000409027220 */ /* 0x002fe20000410000 */
[----:B------:R-:W-:-:S03]  /*0ac0*/  FMUL.FTZ R4, R4, 0.5 ;  /* 0x3f00000004047820 */ /* 0x000fc60000410000 */
[----:B------:R-:W-:-:S04]  /*0ad0*/  FFMA R7, -R2, R2, R9 ;  /* 0x0000000202077223 */ /* 0x000fc80000000109 */
[----:B------:R-:W-:-:S07]  /*0ae0*/  FFMA R2, R7, R4, R2 ;  /* 0x0000000407027223 */ /* 0x000fce0000000002 */
.L_x_17:
[----:B------:R-:W-:Y:S05]  /*0af0*/  BSYNC.RECONVERGENT B0 ;  /* 0x0000000000007941 */ /* 0x000fea0003800200 */
.L_x_15:
[----:B------:R-:W-:Y:S01]  /*0b00*/  FADD R21, R2, UR16 ;  /* 0x0000001002157e21 */ /* 0x000fe20008000000 */
[----:B------:R-:W-:Y:S01]  /*0b10*/  IMAD.U32 R16, RZ, RZ, UR17 ;  /* 0x00000011ff107e24 */ /* 0x000fe2000f8e00ff */
        /* <DEDUP_REMOVED lines=11> */
.L_x_19:
[----:B------:R-:W-:Y:S05]  /*0bd0*/  BSYNC.RECONVERGENT B0 ;  /* 0x0000000000007941 */ /* 0x000fea0003800200 */
.L_x_18:
        /* <DEDUP_REMOVED lines=9> */
[----:B------:R0:W1:Y:S01]  /*0c70*/  MUFU.RSQ R4, R9 ;  /* 0x0000000900047308 */ /* 0x0000620000001400 */
[----:B------:R0:W-:Y:S01]  /*0c80*/  STG.E desc[UR10][R14.64], R9 ;  /* 0x000000090e007986 */ /* 0x0001e2000c10190a */
[----:B------:R-:W-:-:S04]  /*0c90*/  IADD3 R2, PT, PT, R9, -0xd000000, RZ ;  /* 0xf300000009027810 */ /* 0x000fc80007ffe0ff */
[----:B------:R-:W-:-:S13]  /*0ca0*/  ISETP.GT.U32.AND P0, PT, R2, 0x727fffff, PT ;  /* 0x727fffff0200780c */ /* 0x000fda0003f04070 */
[----:B01----:R-:W-:Y:S05]  /*0cb0*/  @!P0 BRA `(.L_x_21) ;  /* 0x0000000000108947 */ /* 0x003fea0003800000 */
[----:B------:R-:W-:Y:S01]  /*0cc0*/  IMAD.MOV.U32 R2, RZ, RZ, R9 ;  /* 0x000000ffff027224 */ /* 0x000fe200078e0009 */
[----:B------:R-:W-:-:S07]  /*0cd0*/  MOV R4, 0xcf0 ;  /* 0x00000cf000047802 */ /* 0x000fce0000000f00 */
[----:B------:R-:W-:Y:S05]  /*0ce0*/  CALL.REL.NOINC `($__internal_1_$__cuda_sm20_sqrt_rn_f32_slowpath) ;  /* 0x0000000400dc7944 */ /* 0x000fea0003c00000 */
[----:B------:R-:W-:Y:S05]  /*0cf0*/  BRA `(.L_x_22) ;  /* 0x0000000000107947 */ /* 0x000fea0003800000 */
.L_x_21:
[----:B------:R-:W-:Y:S01]  /*0d00*/  FMUL.FTZ R2, R9, R4 ;  /* 0x0000000409027220 */ /* 0x000fe20000410000 */
[----:B------:R-:W-:-:S03]  /*0d10*/  FMUL.FTZ R4, R4, 0.5 ;  /* 0x3f00000004047820 */ /* 0x000fc60000410000 */
[----:B------:R-:W-:-:S04]  /*0d20*/  FFMA R7, -R2, R2, R9 ;  /* 0x0000000202077223 */ /* 0x000fc80000000109 */
[----:B------:R-:W-:-:S07]  /*0d30*/  FFMA R2, R7, R4, R2 ;  /* 0x0000000407027223 */ /* 0x000fce0000000002 */
.L_x_22:
[----:B------:R-:W-:Y:S05]  /*0d40*/  BSYNC.RECONVERGENT B0 ;  /* 0x0000000000007941 */ /* 0x000fea0003800200 */
.L_x_20:
        /* <DEDUP_REMOVED lines=13> */
.L_x_24:
[----:B------:R-:W-:Y:S05]  /*0e20*/  BSYNC.RECONVERGENT B0 ;  /* 0x0000000000007941 */ /* 0x000fea0003800200 */
.L_x_23:
        /* <DEDUP_REMOVED lines=18> */
.L_x_26:
[----:B-1----:R-:W-:Y:S01]  /*0f50*/  FMUL.FTZ R2, R9, R4 ;  /* 0x0000000409027220 */ /* 0x002fe20000410000 */
[----:B------:R-:W-:-:S03]  /*0f60*/  FMUL.FTZ R4, R4, 0.5 ;  /* 0x3f00000004047820 */ /* 0x000fc60000410000 */
[----:B------:R-:W-:-:S04]  /*0f70*/  FFMA R7, -R2, R2, R9 ;  /* 0x0000000202077223 */ /* 0x000fc80000000109 */
[----:B------:R-:W-:-:S07]  /*0f80*/  FFMA R2, R7, R4, R2 ;  /* 0x0000000407027223 */ /* 0x000fce0000000002 */
.L_x_27:
[----:B------:R-:W-:Y:S05]  /*0f90*/  BSYNC.RECONVERGENT B0 ;  /* 0x0000000000007941 */ /* 0x000fea0003800200 */
.L_x_25:
        /* <DEDUP_REMOVED lines=13> */
.L_x_29:
[----:B------:R-:W-:Y:S05]  /*1070*/  BSYNC.RECONVERGENT B0 ;  /* 0x0000000000007941 */ /* 0x000fea0003800200 */
.L_x_28:
[----:B------:R-:W2:Y:S04]  /*1080*/  LDG.E R10, desc[UR10][R10.64+0x4] ;  /* 0x0000040a0a0a7981 */ /* 0x000ea8000c1e1900 */
[----:B------:R-:W2:Y:S01]  /*1090*/  LDG.E R2, desc[UR10][R12.64+0x4] ;  /* 0x0000040a0c027981 */ /* 0x000ea2000c1e1900 */
[----:B------:R-:W-:Y:S01]  /*10a0*/  FMUL R7, R7, R6 ;  /* 0x0000000607077220 */ /* 0x000fe20000400000 */
[----:B------:R-:W-:Y:S01]  /*10b0*/  IADD3 R5, PT, PT, R5, 0x4, RZ ;  /* 0x0000000405057810 */ /* 0x000fe20007ffe0ff */
[----:B------:R-:W-:-:S03]  /*10c0*/  VIADD R3, R3, 0x4 ;  /* 0x0000000403037836 */ /* 0x000fc60000000000 */
[----:B------:R-:W-:Y:S01]  /*10d0*/  ISETP.GE.AND P0, PT, R5, R8, PT ;  /* 0x000000080500720c */ /* 0x000fe20003f06270 */
[----:B--2---:R-:W-:-:S05]  /*10e0*/  FFMA R7, R7, -R10, R2 ;  /* 0x8000000a07077223 */ /* 0x004fca0000000002 */
[----:B------:R0:W-:Y:S07]  /*10f0*/  STG.E desc[UR10][R12.64+0x4], R7 ;  /* 0x000004070c007986 */ /* 0x0001ee000c10190a */
[----:B------:R-:W-:Y:S05]  /*1100*/  @!P0 BRA `(.L_x_30) ;  /* 0xfffffff4007c8947 */ /* 0x000fea000383ffff */
[----:B------:R-:W-:Y:S05]  /*1110*/  EXIT ;  /* 0x000000000000794d */ /* 0x000fea0003800000 */
        .weak           $__internal_0_$__cuda_sm20_rcp_rn_f32_slowpath
        .type           $__internal_0_$__cuda_sm20_rcp_rn_f32_slowpath,@function
        .size           $__internal_0_$__cuda_sm20_rcp_rn_f32_slowpath,($__internal_1_$__cuda_sm20_sqrt_rn_f32_slowpath - $__internal_0_$__cuda_sm20_rcp_rn_f32_slowpath)
$__internal_0_$__cuda_sm20_rcp_rn_f32_slowpath:
[----:B------:R-:W-:-:S04]  /*1120*/  SHF.L.U32 R4, R0, 0x1, RZ ;  /* 0x0000000100047819 */ /* 0x000fc800000006ff */
[----:B------:R-:W-:-:S04]  /*1130*/  SHF.R.U32.HI R4, RZ, 0x18, R4 ;  /* 0x00000018ff047819 */ /* 0x000fc80000011604 */
[----:B------:R-:W-:-:S13]  /*1140*/  ISETP.NE.U32.AND P0, PT, R4, RZ, PT ;  /* 0x000000ff0400720c */ /* 0x000fda0003f05070 */
[----:B------:R-:W-:Y:S05]  /*1150*/  @P0 BRA `(.L_x_31) ;  /* 0x00000000002c0947 */ /* 0x000fea0003800000 */
[----:B------:R-:W-:-:S05]  /*1160*/  IMAD.SHL.U32 R4, R0, 0x2, RZ ;  /* 0x0000000200047824 */ /* 0x000fca00078e00ff */
[----:B------:R-:W-:-:S13]  /*1170*/  ISETP.NE.AND P0, PT, R4, RZ, PT ;  /* 0x000000ff0400720c */ /* 0x000fda0003f05270 */
[----:B------:R0:W1:Y:S01]  /*1180*/  @!P0 MUFU.RCP R4, R0 ;  /* 0x0000000000048308 */ /* 0x0000620000001000 */
[----:B------:R-:W-:Y:S05]  /*1190*/  @!P0 BRA `(.L_x_32) ;  /* 0x0000000000a48947 */ /* 0x000fea0003800000 */
[----:B------:R-:W-:-:S04]  /*11a0*/  FFMA R6, R0, 1.84467440737095516160e+19, RZ ;  /* 0x5f80000000067823 */ /* 0x000fc800000000ff */
[----:B------:R-:W0:Y:S02]  /*11b0*/  MUFU.RCP R7, R6 ;  /* 0x0000000600077308 */ /* 0x000e240000001000 */
[----:B0-----:R-:W-:-:S04]  /*11c0*/  FFMA R0, R6, R7, -1 ;  /* 0xbf80000006007423 */ /* 0x001fc80000000007 */
[----:B------:R-:W-:-:S04]  /*11d0*/  FADD.FTZ R0, -R0, -RZ ;  /* 0x800000ff00007221 */ /* 0x000fc80000010100 */
[----:B------:R-:W-:-:S04]  /*11e0*/  FFMA R0, R7, R0, R7 ;  /* 0x0000000007007223 */ /* 0x000fc80000000007 */
[----:B-1----:R-:W-:Y:S01]  /*11f0*/  FFMA R4, R0, 1.84467440737095516160e+19, RZ ;  /* 0x5f80000000047823 */ /* 0x002fe200000000ff */
[----:B------:R-:W-:Y:S06]  /*1200*/  BRA `(.L_x_32) ;  /* 0x0000000000887947 */ /* 0x000fec0003800000 */
.L_x_31:
[----:B------:R-:W-:-:S04]  /*1210*/  IADD3 R6, PT, PT, R4, -0xfd, RZ ;  /* 0xffffff0304067810 */ /* 0x000fc80007ffe0ff */
[----:B------:R-:W-:-:S13]  /*1220*/  ISETP.GT.U32.AND P0, PT, R6, 0x1, PT ;  /* 0x000000010600780c */ /* 0x000fda0003f04070 */
[----:B------:R-:W-:Y:S05]  /*1230*/  @P0 BRA `(.L_x_33) ;  /* 0x0000000000780947 */ /* 0x000fea0003800000 */
[----:B------:R-:W-:Y:S01]  /*1240*/  LOP3.LUT R7, R0, 0x7fffff, RZ, 0xc0, !PT ;  /* 0x007fffff00077812 */ /* 0x000fe200078ec0ff */
[----:B------:R-:W-:Y:S02]  /*1250*/  IMAD.MOV.U32 R11, RZ, RZ, 0x3 ;  /* 0x00000003ff0b7424 */ /* 0x000fe400078e00ff */
[----:B------:R-:W-:Y:S01]  /*1260*/  VIADD R4, R4, 0xffffff04 ;  /* 0xffffff0404047836 */ /* 0x000fe20000000000 */
[----:B------:R-:W-:Y:S02]  /*1270*/  LOP3.LUT R7, R7, 0x3f800000, RZ, 0xfc, !PT ;  /* 0x3f80000007077812 */ /* 0x000fe400078efcff */
[----:B------:R-:W-:Y:S02]  /*1280*/  SHF.L.U32 R12, R11, R6, RZ ;  /* 0x000000060b0c7219 */ /* 0x000fe400000006ff */
[----:B------:R-:W0:Y:S02]  /*1290*/  MUFU.RCP R8, R7 ;  /* 0x0000000700087308 */ /* 0x000e240000001000 */
[----:B0-----:R-:W-:-:S04]  /*12a0*/  FFMA R9, R7, R8, -1 ;  /* 0xbf80000007097423 */ /* 0x001fc80000000008 */
[----:B------:R-:W-:-:S04]  /*12b0*/  FADD.FTZ R9, -R9, -RZ ;  /* 0x800000ff09097221 */ /* 0x000fc80000010100 */
[CCC-:B------:R-:W-:Y:S01]  /*12c0*/  FFMA.RM R10, R8.reuse, R9.reuse, R8.reuse ;  /* 0x00000009080a7223 */ /* 0x1c0fe20000004008 */
[----:B------:R-:W-:-:S04]  /*12d0*/  FFMA.RP R9, R8, R9, R8 ;  /* 0x0000000908097223 */ /* 0x000fc80000008008 */
[C---:B------:R-:W-:Y:S02]  /*12e0*/  LOP3.LUT R8, R10.reuse, 0x7fffff, RZ, 0xc0, !PT ;  /* 0x007fffff0a087812 */ /* 0x040fe400078ec0ff */
[----:B------:R-:W-:Y:S02]  /*12f0*/  FSETP.NEU.FTZ.AND P0, PT, R10, R9, PT ;  /* 0x000000090a00720b */ /* 0x000fe40003f1d000 */
[----:B------:R-:W-:Y:S02]  /*1300*/  LOP3.LUT R9, R8, 0x800000, RZ, 0xfc, !PT ;  /* 0x0080000008097812 */ /* 0x000fe400078efcff */
[----:B------:R-:W-:Y:S02]  /*1310*/  SEL R8, RZ, 0xffffffff, !P0 ;  /* 0xffffffffff087807 */ /* 0x000fe40004000000 */
[----:B------:R-:W-:Y:S02]  /*1320*/  LOP3.LUT R7, R12, R9, RZ, 0xc0, !PT ;  /* 0x000000090c077212 */ /* 0x000fe400078ec0ff */
[----:B------:R-:W-:-:S02]  /*1330*/  IADD3 R8, PT, PT, -R8, RZ, RZ ;  /* 0x000000ff08087210 */ /* 0x000fc40007ffe1ff */
[-C--:B------:R-:W-:Y:S02]  /*1340*/  SHF.R.U32.HI R7, RZ, R6.reuse, R7 ;  /* 0x00000006ff077219 */ /* 0x080fe40000011607 */
[--C-:B------:R-:W-:Y:S02]  /*1350*/  LOP3.LUT P1, RZ, R8, R6, R9.reuse, 0xf8, !PT ;  /* 0x0000000608ff7212 */ /* 0x100fe4000782f809 */
[C---:B------:R-:W-:Y:S02]  /*1360*/  LOP3.LUT P0, RZ, R7.reuse, 0x1, RZ, 0xc0, !PT ;  /* 0x0000000107ff7812 */ /* 0x040fe4000780c0ff */
[----:B------:R-:W-:Y:S02]  /*1370*/  LOP3.LUT P2, RZ, R7, 0x2, RZ, 0xc0, !PT ;  /* 0x0000000207ff7812 */ /* 0x000fe4000784c0ff */
[----:B------:R-:W-:Y:S02]  /*1380*/  SHF.R.U32.HI R9, RZ, R4, R9 ;  /* 0x00000004ff097219 */ /* 0x000fe40000011609 */
[----:B------:R-:W-:-:S02]  /*1390*/  PLOP3.LUT P0, PT, P0, P1, P2, 0xe0, 0x0 ;  /* 0x000000000000781c */ /* 0x000fc40000703c20 */
[----:B------:R-:W-:Y:S02]  /*13a0*/  LOP3.LUT P1, RZ, R0, 0x7fffff, RZ, 0xc0, !PT ;  /* 0x007fffff00ff7812 */ /* 0x000fe4000782c0ff */
[----:B------:R-:W-:-:S04]  /*13b0*/  SEL R6, RZ, 0x1, !P0 ;  /* 0x00000001ff067807 */ /* 0x000fc80004000000 */
[----:B------:R-:W-:-:S04]  /*13c0*/  IADD3 R6, PT, PT, -R6, RZ, RZ ;  /* 0x000000ff06067210 */ /* 0x000fc80007ffe1ff */
[----:B------:R-:W-:-:S13]  /*13d0*/  ISETP.GE.AND P0, PT, R6, RZ, PT ;  /* 0x000000ff0600720c */ /* 0x000fda0003f06270 */
[----:B------:R-:W-:-:S04]  /*13e0*/  @!P0 IADD3 R9, PT, PT, R9, 0x1, RZ ;  /* 0x0000000109098810 */ /* 0x000fc80007ffe0ff */
[----:B------:R-:W-:-:S04]  /*13f0*/  @!P1 SHF.L.U32 R9, R9, 0x1, RZ ;  /* 0x0000000109099819 */ /* 0x000fc800000006ff */
[----:B------:R-:W-:Y:S01]  /*1400*/  LOP3.LUT R4, R9, 0x80000000, R0, 0xf8, !PT ;  /* 0x8000000009047812 */ /* 0x000fe200078ef800 */
[----:B------:R-:W-:Y:S06]  /*1410*/  BRA `(.L_x_32) ;  /* 0x0000000000047947 */ /* 0x000fec0003800000 */
.L_x_33:
[----:B------:R2:W3:Y:S02]  /*1420*/  MUFU.RCP R4, R0 ;  /* 0x0000000000047308 */ /* 0x0004e40000001000 */
.L_x_32:
[----:B------:R-:W-:Y:S02]  /*1430*/  HFMA2 R7, -RZ, RZ, 0, 0 ;  /* 0x00000000ff077431 */ /* 0x000fe400000001ff */
[----:B------:R-:W-:-:S04]  /*1440*/  IMAD.MOV.U32 R6, RZ, RZ, R2 ;  /* 0x000000ffff067224 */ /* 0x000fc800078e0002 */
[----:B0123--:R-:W-:Y:S05]  /*1450*/  RET.REL.NODEC R6 `(_Z13adagradKerneliPiS_iPfS0_fS0_f) ;  /* 0xffffffe806e87950 */ /* 0x00ffea0003c3ffff */
        .weak           $__internal_1_$__cuda_sm20_sqrt_rn_f32_slowpath
        .type           $__internal_1_$__cuda_sm20_sqrt_rn_f32_slowpath,@function
        .size           $__internal_1_$__cuda_sm20_sqrt_rn_f32_slowpath,($__internal_2_$__cuda_sm3x_div_rn_noftz_f32_slowpath - $__internal_1_$__cuda_sm20_sqrt_rn_f32_slowpath)
$__internal_1_$__cuda_sm20_sqrt_rn_f32_slowpath:
[----:B------:R-:W-:-:S13]  /*1460*/  LOP3.LUT P0, RZ, R2, 0x7fffffff, RZ, 0xc0, !PT ;  /* 0x7fffffff02ff7812 */ /* 0x000fda000780c0ff */
[----:B------:R-:W-:Y:S01]  /*1470*/  @!P0 MOV R26, R2 ;  /* 0x00000002001a8202 */ /* 0x000fe20000000f00 */
[----:B------:R-:W-:Y:S06]  /*1480*/  @!P0 BRA `(.L_x_34) ;  /* 0x0000000000408947 */ /* 0x000fec0003800000 */
[----:B------:R-:W-:-:S13]  /*1490*/  FSETP.GEU.FTZ.AND P0, PT, R2, RZ, PT ;  /* 0x000000ff0200720b */ /* 0x000fda0003f1e000 */
[----:B------:R-:W-:Y:S01]  /*14a0*/  @!P0 IMAD.MOV.U32 R26, RZ, RZ, 0x7fffffff ;  /* 0x7fffffffff1a8424 */ /* 0x000fe200078e00ff */
[----:B------:R-:W-:Y:S06]  /*14b0*/  @!P0 BRA `(.L_x_34) ;  /* 0x0000000000348947 */ /* 0x000fec0003800000 */
[----:B------:R-:W-:-:S13]  /*14c0*/  FSETP.GTU.FTZ.AND P0, PT, |R2|, +INF , PT ;  /* 0x7f8000000200780b */ /* 0x000fda0003f1c200 */
[----:B------:R-:W-:Y:S01]  /*14d0*/  @P0 FADD.FTZ R26, R2, 1 ;  /* 0x3f800000021a0421 */ /* 0x000fe20000010000 */
[----:B------:R-:W-:Y:S06]  /*14e0*/  @P0 BRA `(.L_x_34) ;  /* 0x0000000000280947 */ /* 0x000fec0003800000 */
[----:B------:R-:W-:-:S13]  /*14f0*/  FSETP.NEU.FTZ.AND P0, PT, |R2|, +INF , PT ;  /* 0x7f8000000200780b */ /* 0x000fda0003f1d200 */
[----:B------:R-:W-:-:S04]  /*1500*/  @P0 FFMA R21, R2, 1.84467440737095516160e+19, RZ ;  /* 0x5f80000002150823 */ /* 0x000fc800000000ff */
[----:B------:R-:W0:Y:S02]  /*1510*/  @P0 MUFU.RSQ R26, R21 ;  /* 0x00000015001a0308 */ /* 0x000e240000001400 */
[----:B0-----:R-:W-:Y:S01]  /*1520*/  @P0 FMUL.FTZ R20, R21, R26 ;  /* 0x0000001a15140220 */ /* 0x001fe20000410000 */
[----:B------:R-:W-:Y:S01]  /*1530*/  @P0 FMUL.FTZ R9, R26, 0.5 ;  /* 0x3f0000001a090820 */ /* 0x000fe20000410000 */
[----:B------:R-:W-:Y:S02]  /*1540*/  @!P0 MOV R26, R2 ;  /* 0x00000002001a8202 */ /* 0x000fe40000000f00 */
[----:B------:R-:W-:-:S04]  /*1550*/  @P0 FADD.FTZ R7, -R20, -RZ ;  /* 0x800000ff14070221 */ /* 0x000fc80000010100 */
[----:B------:R-:W-:-:S04]  /*1560*/  @P0 FFMA R7, R20, R7, R21 ;  /* 0x0000000714070223 */ /* 0x000fc80000000015 */
[----:B------:R-:W-:-:S04]  /*1570*/  @P0 FFMA R7, R7, R9, R20 ;  /* 0x0000000907070223 */ /* 0x000fc80000000014 */
[----:B------:R-:W-:-:S07]  /*1580*/  @P0 FMUL.FTZ R26, R7, 2.3283064365386962891e-10 ;  /* 0x2f800000071a0820 */ /* 0x000fce0000410000 */
.L_x_34:
[----:B------:R-:W-:Y:S02]  /*1590*/  HFMA2 R21, -RZ, RZ, 0, 0 ;  /* 0x00000000ff157431 */ /* 0x000fe400000001ff */
[----:B------:R-:W-:Y:S01]  /*15a0*/  IMAD.MOV.U32 R20, RZ, RZ, R4 ;  /* 0x000000ffff147224 */ /* 0x000fe200078e0004 */
[----:B------:R-:W-:-:S03]  /*15b0*/  MOV R2, R26 ;  /* 0x0000001a00027202 */ /* 0x000fc60000000f00 */
[----:B------:R-:W-:Y:S05]  /*15c0*/  RET.REL.NODEC R20 `(_Z13adagradKerneliPiS_iPfS0_fS0_f) ;  /* 0xffffffe8148c7950 */ /* 0x000fea0003c3ffff */
        .weak           $__internal_2_$__cuda_sm3x_div_rn_noftz_f32_slowpath
        .type           $__internal_2_$__cuda_sm3x_div_rn_noftz_f32_slowpath,@function
        .size           $__internal_2_$__cuda_sm3x_div_rn_noftz_f32_slowpath,(.L_x_49 - $__internal_2_$__cuda_sm3x_div_rn_noftz_f32_slowpath)
$__internal_2_$__cuda_sm3x_div_rn_noftz_f32_slowpath:
[----:B------:R-:W-:Y:S01]  /*15d0*/  SHF.R.U32.HI R7, RZ, 0x17, R21 ;  /* 0x00000017ff077819 */ /* 0x000fe20000011615 */
[----:B------:R-:W-:Y:S01]  /*15e0*/  BSSY.RECONVERGENT B2, `(.L_x_35) ;  /* 0x0000063000027945 */ /* 0x000fe20003800200 */
[----:B------:R-:W-:Y:S02]  /*15f0*/  SHF.R.U32.HI R20, RZ, 0x17, R0 ;  /* 0x00000017ff147819 */ /* 0x000fe40000011600 */
[----:B------:R-:W-:Y:S02]  /*1600*/  LOP3.LUT R7, R7, 0xff, RZ, 0xc0, !PT ;  /* 0x000000ff07077812 */ /* 0x000fe400078ec0ff */
[----:B------:R-:W-:Y:S02]  /*1610*/  LOP3.LUT R20, R20, 0xff, RZ, 0xc0, !PT ;  /* 0x000000ff14147812 */ /* 0x000fe400078ec0ff */
[----:B------:R-:W-:Y:S02]  /*1620*/  IADD3 R2, PT, PT, R7, -0x1, RZ ;  /* 0xffffffff07027810 */ /* 0x000fe40007ffe0ff */
[----:B------:R-:W-:Y:S01]  /*1630*/  MOV R29, R0 ;  /* 0x00000000001d7202 */ /* 0x000fe20000000f00 */
[----:B------:R-:W-:Y:S01]  /*1640*/  VIADD R26, R20, 0xffffffff ;  /* 0xffffffff141a7836 */ /* 0x000fe20000000000 */
[----:B------:R-:W-:-:S04]  /*1650*/  ISETP.GT.U32.AND P0, PT, R2, 0xfd, PT ;  /* 0x000000fd0200780c */ /* 0x000fc80003f04070 */
[----:B------:R-:W-:-:S13]  /*1660*/  ISETP.GT.U32.OR P0, PT, R26, 0xfd, P0 ;  /* 0x000000fd1a00780c */ /* 0x000fda0000704470 */
[----:B------:R-:W-:Y:S01]  /*1670*/  @!P0 MOV R9, RZ ;  /* 0x000000ff00098202 */ /* 0x000fe20000000f00 */
[----:B------:R-:W-:Y:S06]  /*1680*/  @!P0 BRA `(.L_x_36) ;  /* 0x00000000005c8947 */ /* 0x000fec0003800000 */
[----:B------:R-:W-:Y:S02]  /*1690*/  FSETP.GTU.FTZ.AND P0, PT, |R0|, +INF , PT ;  /* 0x7f8000000000780b */ /* 0x000fe40003f1c200 */
[----:B------:R-:W-:-:S04]  /*16a0*/  FSETP.GTU.FTZ.AND P1, PT, |R21|, +INF , PT ;  /* 0x7f8000001500780b */ /* 0x000fc80003f3c200 */
[----:B------:R-:W-:-:S13]  /*16b0*/  PLOP3.LUT P0, PT, P0, P1, PT, 0xf8, 0x8f ;  /* 0x00000000008f781c */ /* 0x000fda0000703f70 */
[----:B------:R-:W-:Y:S05]  /*16c0*/  @P0 BRA `(.L_x_37) ;  /* 0x00000004004c0947 */ /* 0x000fea0003800000 */
[----:B------:R-:W-:-:S13]  /*16d0*/  LOP3.LUT P0, RZ, R21, 0x7fffffff, R29, 0xc8, !PT ;  /* 0x7fffffff15ff7812 */ /* 0x000fda000780c81d */
[----:B------:R-:W-:Y:S05]  /*16e0*/  @!P0 BRA `(.L_x_38) ;  /* 0x00000004003c8947 */ /* 0x000fea0003800000 */
[C---:B------:R-:W-:Y:S02]  /*16f0*/  FSETP.NEU.FTZ.AND P2, PT, |R0|.reuse, +INF , PT ;  /* 0x7f8000000000780b */ /* 0x040fe40003f5d200 */
[----:B------:R-:W-:Y:S02]  /*1700*/  FSETP.NEU.FTZ.AND P1, PT, |R21|, +INF , PT ;  /* 0x7f8000001500780b */ /* 0x000fe40003f3d200 */
[----:B------:R-:W-:-:S11]  /*1710*/  FSETP.NEU.FTZ.AND P0, PT, |R0|, +INF , PT ;  /* 0x7f8000000000780b */ /* 0x000fd60003f1d200 */
[----:B------:R-:W-:Y:S05]  /*1720*/  @!P1 BRA !P2, `(.L_x_38) ;  /* 0x00000004002c9947 */ /* 0x000fea0005000000 */
[----:B------:R-:W-:-:S04]  /*1730*/  LOP3.LUT P2, RZ, R29, 0x7fffffff, RZ, 0xc0, !PT ;  /* 0x7fffffff1dff7812 */ /* 0x000fc8000784c0ff */
[----:B------:R-:W-:-:S13]  /*1740*/  PLOP3.LUT P1, PT, P1, P2, PT, 0x2f, 0xf2 ;  /* 0x0000000000f2781c */ /* 0x000fda0000f24577 */
[----:B------:R-:W-:Y:S05]  /*1750*/  @P1 BRA `(.L_x_39) ;  /* 0x0000000400181947 */ /* 0x000fea0003800000 */
[----:B------:R-:W-:-:S04]  /*1760*/  LOP3.LUT P1, RZ, R21, 0x7fffffff, RZ, 0xc0, !PT ;  /* 0x7fffffff15ff7812 */ /* 0x000fc8000782c0ff */
[----:B------:R-:W-:-:S13]  /*1770*/  PLOP3.LUT P0, PT, P0, P1, PT, 0x2f, 0xf2 ;  /* 0x0000000000f2781c */ /* 0x000fda0000702577 */
[----:B------:R-:W-:Y:S05]  /*1780*/  @P0 BRA `(.L_x_40) ;  /* 0x0000000400000947 */ /* 0x000fea0003800000 */
[----:B------:R-:W-:Y:S02]  /*1790*/  ISETP.GE.AND P0, PT, R26, RZ, PT ;  /* 0x000000ff1a00720c */ /* 0x000fe40003f06270 */
[----:B------:R-:W-:-:S11]  /*17a0*/  ISETP.GE.AND P1, PT, R2, RZ, PT ;  /* 0x000000ff0200720c */ /* 0x000fd60003f26270 */
[----:B------:R-:W-:Y:S01]  /*17b0*/  @P0 IMAD.MOV.U32 R9, RZ, RZ, RZ ;  /* 0x000000ffff090224 */ /* 0x000fe200078e00ff */
[----:B------:R-:W-:Y:S01]  /*17c0*/  @!P0 MOV R9, 0xffffffc0 ;  /* 0xffffffc000098802 */ /* 0x000fe20000000f00 */
[----:B------:R-:W-:Y:S01]  /*17d0*/  @!P1 FFMA R21, R21, 1.84467440737095516160e+19, RZ ;  /* 0x5f80000015159823 */ /* 0x000fe200000000ff */
[----:B------:R-:W-:Y:S02]  /*17e0*/  @!P0 FFMA R29, R0, 1.84467440737095516160e+19, RZ ;  /* 0x5f800000001d8823 */ /* 0x000fe400000000ff */
[----:B------:R-:W-:-:S07]  /*17f0*/  @!P1 IADD3 R9, PT, PT, R9, 0x40, RZ ;  /* 0x0000004009099810 */ /* 0x000fce0007ffe0ff */
.L_x_36:
[----:B------:R-:W-:Y:S01]  /*1800*/  LEA R28, R7, 0xc0800000, 0x17 ;  /* 0xc0800000071c7811 */ /* 0x000fe200078eb8ff */
[----:B------:R-:W-:Y:S01]  /*1810*/  BSSY.RECONVERGENT B3, `(.L_x_41) ;  /* 0x0000036000037945 */ /* 0x000fe20003800200 */
[----:B------:R-:W-:-:S03]  /*1820*/  IADD3 R20, PT, PT, R20, -0x7f, RZ ;  /* 0xffffff8114147810 */ /* 0x000fc60007ffe0ff */
[----:B------:R-:W-:-:S04]  /*1830*/  IMAD.IADD R28, R21, 0x1, -R28 ;  /* 0x00000001151c7824 */ /* 0x000fc800078e0a1c */
[----:B------:R-:W0:Y:S01]  /*1840*/  MUFU.RCP R2, R28 ;  /* 0x0000001c00027308 */ /* 0x000e220000001000 */
[----:B------:R-:W-:-:S04]  /*1850*/  FADD.FTZ R21, -R28, -RZ ;  /* 0x800000ff1c157221 */ /* 0x000fc80000010100 */
[----:B0-----:R-:W-:-:S04]  /*1860*/  FFMA R27, R2, R21, 1 ;  /* 0x3f800000021b7423 */ /* 0x001fc80000000015 */
[----:B------:R-:W-:Y:S01]  /*1870*/  FFMA R27, R2, R27, R2 ;  /* 0x0000001b021b7223 */ /* 0x000fe20000000002 */
[C---:B------:R-:W-:Y:S01]  /*1880*/  IMAD R2, R20.reuse, -0x800000, R29 ;  /* 0xff80000014027824 */ /* 0x040fe200078e021d */
[----:B------:R-:W-:-:S03]  /*1890*/  IADD3 R20, PT, PT, R20, 0x7f, -R7 ;  /* 0x0000007f14147810 */ /* 0x000fc60007ffe807 */
[----:B------:R-:W-:Y:S01]  /*18a0*/  FFMA R26, R2, R27, RZ ;  /* 0x0000001b021a7223 */ /* 0x000fe200000000ff */
[----:B------:R-:W-:-:S03]  /*18b0*/  IADD3 R9, PT, PT, R20, R9, RZ ;  /* 0x0000000914097210 */ /* 0x000fc60007ffe0ff */
[----:B------:R-:W-:-:S04]  /*18c0*/  FFMA R7, R21, R26, R2 ;  /* 0x0000001a15077223 */ /* 0x000fc80000000002 */
[----:B------:R-:W-:-:S04]  /*18d0*/  FFMA R26, R27, R7, R26 ;  /* 0x000000071b1a7223 */ /* 0x000fc8000000001a */
[----:B------:R-:W-:-:S04]  /*18e0*/  FFMA R21, R21, R26, R2 ;  /* 0x0000001a15157223 */ /* 0x000fc80000000002 */
[----:B------:R-:W-:-:S05]  /*18f0*/  FFMA R2, R27, R21, R26 ;  /* 0x000000151b027223 */ /* 0x000fca000000001a */
[----:B------:R-:W-:-:S04]  /*1900*/  SHF.R.U32.HI R20, RZ, 0x17, R2 ;  /* 0x00000017ff147819 */ /* 0x000fc80000011602 */
[----:B------:R-:W-:-:S05]  /*1910*/  LOP3.LUT R20, R20, 0xff, RZ, 0xc0, !PT ;  /* 0x000000ff14147812 */ /* 0x000fca00078ec0ff */
[----:B------:R-:W-:-:S05]  /*1920*/  IMAD.IADD R7, R20, 0x1, R9 ;  /* 0x0000000114077824 */ /* 0x000fca00078e0209 */
[----:B------:R-:W-:-:S04]  /*1930*/  IADD3 R20, PT, PT, R7, -0x1, RZ ;  /* 0xffffffff07147810 */ /* 0x000fc80007ffe0ff */
[----:B------:R-:W-:-:S13]  /*1940*/  ISETP.GE.U32.AND P0, PT, R20, 0xfe, PT ;  /* 0x000000fe1400780c */ /* 0x000fda0003f06070 */
[----:B------:R-:W-:Y:S05]  /*1950*/  @!P0 BRA `(.L_x_42) ;  /* 0x0000000000808947 */ /* 0x000fea0003800000 */
[----:B------:R-:W-:-:S13]  /*1960*/  ISETP.GT.AND P0, PT, R7, 0xfe, PT ;  /* 0x000000fe0700780c */ /* 0x000fda0003f04270 */
[----:B------:R-:W-:Y:S05]  /*1970*/  @P0 BRA `(.L_x_43) ;  /* 0x00000000006c0947 */ /* 0x000fea0003800000 */
[----:B------:R-:W-:-:S13]  /*1980*/  ISETP.GE.AND P0, PT, R7, 0x1, PT ;  /* 0x000000010700780c */ /* 0x000fda0003f06270 */
[----:B------:R-:W-:Y:S05]  /*1990*/  @P0 BRA `(.L_x_44) ;  /* 0x0000000000740947 */ /* 0x000fea0003800000 */
[----:B------:R-:W-:Y:S02]  /*19a0*/  ISETP.GE.AND P0, PT, R7, -0x18, PT ;  /* 0xffffffe80700780c */ /* 0x000fe40003f06270 */
[----:B------:R-:W-:-:S11]  /*19b0*/  LOP3.LUT R2, R2, 0x80000000, RZ, 0xc0, !PT ;  /* 0x8000000002027812 */ /* 0x000fd600078ec0ff */
[----:B------:R-:W-:Y:S05]  /*19c0*/  @!P0 BRA `(.L_x_44) ;  /* 0x0000000000688947 */ /* 0x000fea0003800000 */
[CCC-:B------:R-:W-:Y:S01]  /*19d0*/  FFMA.RZ R9, R27.reuse, R21.reuse, R26.reuse ;  /* 0x000000151b097223 */ /* 0x1c0fe2000000c01a */
[CCC-:B------:R-:W-:Y:S01]  /*19e0*/  FFMA.RP R20, R27.reuse, R21.reuse, R26.reuse ;  /* 0x000000151b147223 */ /* 0x1c0fe2000000801a */
[----:B------:R-:W-:Y:S01]  /*19f0*/  FFMA.RM R21, R27, R21, R26 ;  /* 0x000000151b157223 */ /* 0x000fe2000000401a */
[----:B------:R-:W-:Y:S02]  /*1a00*/  ISETP.NE.AND P2, PT, R7, RZ, PT ;  /* 0x000000ff0700720c */ /* 0x000fe40003f45270 */
[----:B------:R-:W-:Y:S02]  /*1a10*/  LOP3.LUT R9, R9, 0x7fffff, RZ, 0xc0, !PT ;  /* 0x007fffff09097812 */ /* 0x000fe400078ec0ff */
[----:B------:R-:W-:Y:S02]  /*1a20*/  ISETP.NE.AND P1, PT, R7, RZ, PT ;  /* 0x000000ff0700720c */ /* 0x000fe40003f25270 */
[----:B------:R-:W-:Y:S02]  /*1a30*/  LOP3.LUT R26, R9, 0x800000, RZ, 0xfc, !PT ;  /* 0x00800000091a7812 */ /* 0x000fe400078efcff */
[----:B------:R-:W-:Y:S01]  /*1a40*/  IADD3 R9, PT, PT, R7, 0x20, RZ ;  /* 0x0000002007097810 */ /* 0x000fe20007ffe0ff */
[----:B------:R-:W-:Y:S01]  /*1a50*/  IMAD.MOV R7, RZ, RZ, -R7 ;  /* 0x000000ffff077224 */ /* 0x000fe200078e0a07 */
[----:B------:R-:W-:-:S02]  /*1a60*/  FSETP.NEU.FTZ.AND P0, PT, R20, R21, PT ;  /* 0x000000151400720b */ /* 0x000fc40003f1d000 */
[----:B------:R-:W-:Y:S02]  /*1a70*/  SHF.L.U32 R9, R26, R9, RZ ;  /* 0x000000091a097219 */ /* 0x000fe400000006ff */
[----:B------:R-:W-:Y:S02]  /*1a80*/  SEL R7, R7, RZ, P2 ;  /* 0x000000ff07077207 */ /* 0x000fe40001000000 */
[----:B------:R-:W-:Y:S02]  /*1a90*/  ISETP.NE.AND P1, PT, R9, RZ, P1 ;  /* 0x000000ff0900720c */ /* 0x000fe40000f25270 */
[----:B------:R-:W-:Y:S02]  /*1aa0*/  SHF.R.U32.HI R26, RZ, R7, R26 ;  /* 0x00000007ff1a7219 */ /* 0x000fe4000001161a */
[----:B------:R-:W-:Y:S02]  /*1ab0*/  PLOP3.LUT P0, PT, P0, P1, PT, 0xf8, 0x8f ;  /* 0x00000000008f781c */ /* 0x000fe40000703f70 */
[----:B------:R-:W-:-:S02]  /*1ac0*/  SHF.R.U32.HI R7, RZ, 0x1, R26 ;  /* 0x00000001ff077819 */ /* 0x000fc4000001161a */
[----:B------:R-:W-:-:S04]  /*1ad0*/  SEL R20, RZ, 0x1, !P0 ;  /* 0x00000001ff147807 */ /* 0x000fc80004000000 */
[----:B------:R-:W-:-:S04]  /*1ae0*/  LOP3.LUT R9, R20, 0x1, R7, 0xf8, !PT ;  /* 0x0000000114097812 */ /* 0x000fc800078ef807 */
[----:B------:R-:W-:-:S04]  /*1af0*/  LOP3.LUT R26, R9, R26, RZ, 0xc0, !PT ;  /* 0x0000001a091a7212 */ /* 0x000fc800078ec0ff */
[----:B------:R-:W-:-:S04]  /*1b00*/  IADD3 R7, PT, PT, R7, R26, RZ ;  /* 0x0000001a07077210 */ /* 0x000fc80007ffe0ff */
[----:B------:R-:W-:Y:S01]  /*1b10*/  LOP3.LUT R2, R7, R2, RZ, 0xfc, !PT ;  /* 0x0000000207027212 */ /* 0x000fe200078efcff */
[----:B------:R-:W-:Y:S06]  /*1b20*/  BRA `(.L_x_44) ;  /* 0x0000000000107947 */ /* 0x000fec0003800000 */
.L_x_43:
[----:B------:R-:W-:-:S04]  /*1b30*/  LOP3.LUT R2, R2, 0x80000000, RZ, 0xc0, !PT ;  /* 0x8000000002027812 */ /* 0x000fc800078ec0ff */
[----:B------:R-:W-:Y:S01]  /*1b40*/  LOP3.LUT R2, R2, 0x7f800000, RZ, 0xfc, !PT ;  /* 0x7f80000002027812 */ /* 0x000fe200078efcff */
[----:B------:R-:W-:Y:S06]  /*1b50*/  BRA `(.L_x_44) ;  /* 0x0000000000047947 */ /* 0x000fec0003800000 */
.L_x_42:
[----:B------:R-:W-:-:S07]  /*1b60*/  LEA R2, R9, R2, 0x17 ;  /* 0x0000000209027211 */ /* 0x000fce00078eb8ff */
.L_x_44:
[----:B------:R-:W-:Y:S05]  /*1b70*/  BSYNC.RECONVERGENT B3 ;  /* 0x0000000000037941 */ /* 0x000fea0003800200 */
.L_x_41:
[----:B------:R-:W-:Y:S05]  /*1b80*/  BRA `(.L_x_45) ;  /* 0x0000000000207947 */ /* 0x000fea0003800000 */
.L_x_40:
[----:B------:R-:W-:-:S04]  /*1b90*/  LOP3.LUT R2, R21, 0x80000000, R29, 0x48, !PT ;  /* 0x8000000015027812 */ /* 0x000fc800078e481d */
[----:B------:R-:W-:Y:S01]  /*1ba0*/  LOP3.LUT R2, R2, 0x7f800000, RZ, 0xfc, !PT ;  /* 0x7f80000002027812 */ /* 0x000fe200078efcff */
[----:B------:R-:W-:Y:S06]  /*1bb0*/  BRA `(.L_x_45) ;  /* 0x0000000000147947 */ /* 0x000fec0003800000 */
.L_x_39:
[----:B------:R-:W-:Y:S01]  /*1bc0*/  LOP3.LUT R2, R21, 0x80000000, R29, 0x48, !PT ;  /* 0x8000000015027812 */ /* 0x000fe200078e481d */
[----:B------:R-:W-:Y:S06]  /*1bd0*/  BRA `(.L_x_45) ;  /* 0x00000000000c7947 */ /* 0x000fec0003800000 */
.L_x_38:
[----:B------:R-:W0:Y:S01]  /*1be0*/  MUFU.RSQ R2, -QNAN ;  /* 0xffc0000000027908 */ /* 0x000e220000001400 */
[----:B------:R-:W-:Y:S05]  /*1bf0*/  BRA `(.L_x_45) ;  /* 0x0000000000047947 */ /* 0x000fea0003800000 */
.L_x_37:
[----:B------:R-:W-:-:S07]  /*1c00*/  FADD.FTZ R2, R0, R21 ;  /* 0x0000001500027221 */ /* 0x000fce0000010000 */
.L_x_45:
[----:B------:R-:W-:Y:S05]  /*1c10*/  BSYNC.RECONVERGENT B2 ;  /* 0x0000000000027941 */ /* 0x000fea0003800200 */
.L_x_35:
[----:B------:R-:W-:Y:S01]  /*1c20*/  HFMA2 R21, -RZ, RZ, 0, 0 ;  /* 0x00000000ff157431 */ /* 0x000fe200000001ff */
[----:B------:R-:W-:Y:S01]  /*1c30*/  MOV R20, R4 ;  /* 0x0000000400147202 */ /* 0x000fe20000000f00 */
[----:B0-----:R-:W-:-:S03]  /*1c40*/  IMAD.MOV.U32 R7, RZ, RZ, R2 ;  /* 0x000000ffff077224 */ /* 0x001fc600078e0002 */
[----:B------:R-:W-:Y:S05]  /*1c50*/  RET.REL.NODEC R20 `(_Z13adagradKerneliPiS_iPfS0_fS0_f) ;  /* 0xffffffe014e87950 */ /* 0x000fea0003c3ffff */
.L_x_46:
[----:B------:R-:W-:-:S00]  /*1c60*/  BRA `(.L_x_46) ;  /* 0xfffffffc00fc7947 */ /* 0x000fc0000383ffff */
[----:B------:R-:W-:-:S00]  /*1c70*/  NOP ;  /* 0x0000000000007918 */ /* 0x000fc00000000000 */
        /* <DEDUP_REMOVED lines=8> */
.L_x_49:


//--------------------- .nv.shared.reserved.0     --------------------------
	.section	.nv.shared.reserved.0,"aw",@nobits
	.weak		__nv_reservedSMEM_offset_0_alias
	.size		__nv_reservedSMEM_offset_0_alias, 0, 64
	.other		__nv_reservedSMEM_offset_0_alias,@"STO_CUDA_RESERVED_SHARED STV_DEFAULT"
__nv_reservedSMEM_offset_0_alias:
	.zero		0
	.zero		64


//--------------------- .nv.constant0._Z13adagradKerneliPiS_iPfS0_fS0_f --------------------------
	.section	.nv.constant0._Z13adagradKerneliPiS_iPfS0_fS0_f,"a",@progbits
	.sectionflags	@""
	.align	4
.nv.constant0._Z13adagradKerneliPiS_iPfS0_fS0_f:
	.zero		964


//--------------------- SYMBOLS --------------------------

	.type		.nv.reservedSmem.offset0,@object
	.size		.nv.reservedSmem.offset0,0x4
